	.headerflags	@"EF_CUDA_TEXMODE_UNIFIED EF_CUDA_64BIT_ADDRESS EF_CUDA_ACCELERATORS EF_CUDA_SM90 EF_CUDA_VIRTUAL_SM(EF_CUDA_SM90)"
	.elftype	@"ET_EXEC"


//--------------------- .nv.info                  --------------------------
	.section	.nv.info,"",@"SHT_CUDA_INFO"
	.align	4


	//----- nvinfo : EIATTR_REGCOUNT
	.align		4
        /*0000*/ 	.byte	0x04, 0x2f
        /*0002*/ 	.short	(.L_3 - .L_2)
	.align		4
.L_2:
        /*0004*/ 	.word	index@(triton_poi_fused_cat_23)
        /*0008*/ 	.word	0x00000050


	//----- nvinfo : EIATTR_MIN_STACK_SIZE
	.align		4
.L_3:
        /*000c*/ 	.byte	0x04, 0x12
        /*000e*/ 	.short	(.L_5 - .L_4)
	.align		4
.L_4:
        /*0010*/ 	.word	index@(triton_poi_fused_cat_23)
        /*0014*/ 	.word	0x00000000


	//----- nvinfo : EIATTR_FRAME_SIZE
	.align		4
.L_5:
        /*0018*/ 	.byte	0x04, 0x11
        /*001a*/ 	.short	(.L_7 - .L_6)
	.align		4
.L_6:
        /*001c*/ 	.word	index@(triton_poi_fused_cat_23)
        /*0020*/ 	.word	0x00000000


	//----- nvinfo : EIATTR_MIN_STACK_SIZE
	.align		4
.L_7:
        /*0024*/ 	.byte	0x04, 0x12
        /*0026*/ 	.short	(.L_9 - .L_8)
	.align		4
.L_8:
        /*0028*/ 	.word	index@(triton_poi_fused_cat_23)
        /*002c*/ 	.word	0x00000000
.L_9:


//--------------------- .nv.info.triton_poi_fused_cat_23 --------------------------
	.section	.nv.info.triton_poi_fused_cat_23,"",@"SHT_CUDA_INFO"
	.sectionflags	@""
	.align	4


	//----- nvinfo : EIATTR_CUDA_API_VERSION
	.align		4
        /*0000*/ 	.byte	0x04, 0x37
        /*0002*/ 	.short	(.L_11 - .L_10)
.L_10:
        /*0004*/ 	.word	0x0000007c


	//----- nvinfo : EIATTR_KPARAM_INFO
	.align		4
.L_11:
        /*0008*/ 	.byte	0x04, 0x17
        /*000a*/ 	.short	(.L_13 - .L_12)
.L_12:
        /*000c*/ 	.word	0x00000000
        /*0010*/ 	.short	0x000b
        /*0012*/ 	.short	0x0058
        /*0014*/ 	.byte	0x00, 0xf0, 0x11, 0x00


	//----- nvinfo : EIATTR_KPARAM_INFO
	.align		4
.L_13:
        /*0018*/ 	.byte	0x04, 0x17
        /*001a*/ 	.short	(.L_15 - .L_14)
.L_14:
        /*001c*/ 	.word	0x00000000
        /*0020*/ 	.short	0x000a
        /*0022*/ 	.short	0x0050
        /*0024*/ 	.byte	0x00, 0xf4, 0x21, 0x00


	//----- nvinfo : EIATTR_KPARAM_INFO
	.align		4
.L_15:
        /*0028*/ 	.byte	0x04, 0x17
        /*002a*/ 	.short	(.L_17 - .L_16)
.L_16:
        /*002c*/ 	.word	0x00000000
        /*0030*/ 	.short	0x0009
        /*0032*/ 	.short	0x0048
        /*0034*/ 	.byte	0x00, 0xf4, 0x21, 0x00


	//----- nvinfo : EIATTR_KPARAM_INFO
	.align		4
.L_17:
        /*0038*/ 	.byte	0x04, 0x17
        /*003a*/ 	.short	(.L_19 - .L_18)
.L_18:
        /*003c*/ 	.word	0x00000000
        /*0040*/ 	.short	0x0008
        /*0042*/ 	.short	0x0040
        /*0044*/ 	.byte	0x00, 0xf4, 0x21, 0x00


	//----- nvinfo : EIATTR_KPARAM_INFO
	.align		4
.L_19:
        /*0048*/ 	.byte	0x04, 0x17
        /*004a*/ 	.short	(.L_21 - .L_20)
.L_20:
        /*004c*/ 	.word	0x00000000
        /*0050*/ 	.short	0x0007
        /*0052*/ 	.short	0x0038
        /*0054*/ 	.byte	0x00, 0xf4, 0x21, 0x00


	//----- nvinfo : EIATTR_KPARAM_INFO
	.align		4
.L_21:
        /*0058*/ 	.byte	0x04, 0x17
        /*005a*/ 	.short	(.L_23 - .L_22)
.L_22:
        /*005c*/ 	.word	0x00000000
        /*0060*/ 	.short	0x0006
        /*0062*/ 	.short	0x0030
        /*0064*/ 	.byte	0x00, 0xf4, 0x21, 0x00


	//----- nvinfo : EIATTR_KPARAM_INFO
	.align		4
.L_23:
        /*0068*/ 	.byte	0x04, 0x17
        /*006a*/ 	.short	(.L_25 - .L_24)
.L_24:
        /*006c*/ 	.word	0x00000000
        /*0070*/ 	.short	0x0005
        /*0072*/ 	.short	0x0028
        /*0074*/ 	.byte	0x00, 0xf4, 0x21, 0x00


	//----- nvinfo : EIATTR_KPARAM_INFO
	.align		4
.L_25:
        /*0078*/ 	.byte	0x04, 0x17
        /*007a*/ 	.short	(.L_27 - .L_26)
.L_26:
        /*007c*/ 	.word	0x00000000
        /*0080*/ 	.short	0x0004
        /*0082*/ 	.short	0x0020
        /*0084*/ 	.byte	0x00, 0xf4, 0x21, 0x00


	//----- nvinfo : EIATTR_KPARAM_INFO
	.align		4
.L_27:
        /*0088*/ 	.byte	0x04, 0x17
        /*008a*/ 	.short	(.L_29 - .L_28)
.L_28:
        /*008c*/ 	.word	0x00000000
        /*0090*/ 	.short	0x0003
        /*0092*/ 	.short	0x0018
        /*0094*/ 	.byte	0x00, 0xf4, 0x21, 0x00


	//----- nvinfo : EIATTR_KPARAM_INFO
	.align		4
.L_29:
        /*0098*/ 	.byte	0x04, 0x17
        /*009a*/ 	.short	(.L_31 - .L_30)
.L_30:
        /*009c*/ 	.word	0x00000000
        /*00a0*/ 	.short	0x0002
        /*00a2*/ 	.short	0x0010
        /*00a4*/ 	.byte	0x00, 0xf4, 0x21, 0x00


	//----- nvinfo : EIATTR_KPARAM_INFO
	.align		4
.L_31:
        /*00a8*/ 	.byte	0x04, 0x17
        /*00aa*/ 	.short	(.L_33 - .L_32)
.L_32:
        /*00ac*/ 	.word	0x00000000
        /*00b0*/ 	.short	0x0001
        /*00b2*/ 	.short	0x0008
        /*00b4*/ 	.byte	0x00, 0xf4, 0x21, 0x00


	//----- nvinfo : EIATTR_KPARAM_INFO
	.align		4
.L_33:
        /*00b8*/ 	.byte	0x04, 0x17
        /*00ba*/ 	.short	(.L_35 - .L_34)
.L_34:
        /*00bc*/ 	.word	0x00000000
        /*00c0*/ 	.short	0x0000
        /*00c2*/ 	.short	0x0000
        /*00c4*/ 	.byte	0x00, 0xf4, 0x21, 0x00


	//----- nvinfo : EIATTR_SPARSE_MMA_MASK
	.align		4
.L_35:
        /*00c8*/ 	.byte	0x03, 0x50
        /*00ca*/ 	.short	0x0000


	//----- nvinfo : EIATTR_MAXREG_COUNT
	.align		4
        /*00cc*/ 	.byte	0x03, 0x1b
        /*00ce*/ 	.short	0x00ff


	//----- nvinfo : EIATTR_EXIT_INSTR_OFFSETS
	.align		4
        /*00d0*/ 	.byte	0x04, 0x1c
        /*00d2*/ 	.short	(.L_37 - .L_36)


	//   ....[0]....
.L_36:
        /*00d4*/ 	.word	0x00002e50


	//   ....[1]....
        /*00d8*/ 	.word	0x00002e70


	//----- nvinfo : EIATTR_REQNTID
	.align		4
.L_37:
        /*00dc*/ 	.byte	0x04, 0x10
        /*00de*/ 	.short	(.L_39 - .L_38)
.L_38:
        /*00e0*/ 	.word	0x00000080
        /*00e4*/ 	.word	0x00000001
        /*00e8*/ 	.word	0x00000001


	//----- nvinfo : EIATTR_CBANK_PARAM_SIZE
	.align		4
.L_39:
        /*00ec*/ 	.byte	0x03, 0x19
        /*00ee*/ 	.short	0x005c


	//----- nvinfo : EIATTR_PARAM_CBANK
	.align		4
        /*00f0*/ 	.byte	0x04, 0x0a
        /*00f2*/ 	.short	(.L_41 - .L_40)
	.align		4
.L_40:
        /*00f4*/ 	.word	index@(.nv.constant0.triton_poi_fused_cat_23)
        /*00f8*/ 	.short	0x0210
        /*00fa*/ 	.short	0x005c


	//----- nvinfo : EIATTR_SW_WAR
	.align		4
.L_41:
        /*00fc*/ 	.byte	0x04, 0x36
        /*00fe*/ 	.short	(.L_43 - .L_42)
.L_42:
        /*0100*/ 	.word	0x00000008
.L_43:


//--------------------- .nv.callgraph             --------------------------
	.section	.nv.callgraph,"",@"SHT_CUDA_CALLGRAPH"
	.align	4
	.sectionentsize	8
	.align		4
        /*0000*/ 	.word	0x00000000
	.align		4
        /*0004*/ 	.word	0xffffffff
	.align		4
        /*0008*/ 	.word	0x00000000
	.align		4
        /*000c*/ 	.word	0xfffffffe
	.align		4
        /*0010*/ 	.word	0x00000000
	.align		4
        /*0014*/ 	.word	0xfffffffd
	.align		4
        /*0018*/ 	.word	0x00000000
	.align		4
        /*001c*/ 	.word	0xfffffffc


//--------------------- .nv.constant4             --------------------------
	.section	.nv.constant4,"a",@progbits
	.align	8
	.align		8
.nv.constant4:
        /*0000*/ 	.dword	_$_str
	.align		8
        /*0008*/ 	.dword	_$_str_$_2


//--------------------- .text.triton_poi_fused_cat_23 --------------------------
	.section	.text.triton_poi_fused_cat_23,"ax",@progbits
	.align	128
        .global         triton_poi_fused_cat_23
        .type           triton_poi_fused_cat_23,@function
        .size           triton_poi_fused_cat_23,(.L_x_1 - triton_poi_fused_cat_23)
        .other          triton_poi_fused_cat_23,@"STO_CUDA_ENTRY STV_DEFAULT"
triton_poi_fused_cat_23:
.text.triton_poi_fused_cat_23:
[----:B------:R-:W0:Y:S01]  /*0000*/  LDC R1, c[0x0][0x28] ;  /* 0x00000a00ff017b82 */ /* 0x000e220000000800 */
[----:B------:R-:W1:Y:S07]  /*0010*/  S2R R0, SR_TID.X ;  /* 0x0000000000007919 */ /* 0x000e6e0000002100 */
[----:B------:R-:W2:Y:S01]  /*0020*/  LDC.64 R32, c[0x0][0x220] ;  /* 0x00008800ff207b82 */ /* 0x000ea20000000a00 */
[----:B------:R-:W-:Y:S01]  /*0030*/  IMAD.MOV.U32 R12, RZ, RZ, RZ ;  /* 0x000000ffff0c7224 */ /* 0x000fe200078e00ff */
[----:B------:R-:W-:Y:S01]  /*0040*/  ULDC.64 UR4, c[0x0][0x208] ;  /* 0x0000820000047ab9 */ /* 0x000fe20000000a00 */
[----:B------:R-:W3:Y:S05]  /*0050*/  S2R R3, SR_CTAID.X ;  /* 0x0000000000037919 */ /* 0x000eea0000002500 */
[----:B------:R-:W4:Y:S01]  /*0060*/  LDC.64 R40, c[0x0][0x248] ;  /* 0x00009200ff287b82 */ /* 0x000f220000000a00 */
[----:B------:R-:W-:Y:S01]  /*0070*/  IMAD.MOV.U32 R7, RZ, RZ, RZ ;  /* 0x000000ffff077224 */ /* 0x000fe200078e00ff */
[----:B------:R-:W-:-:S06]  /*0080*/  ULDC.64 UR6, c[0x0][0x238] ;  /* 0x00008e0000067ab9 */ /* 0x000fcc0000000a00 */
[----:B------:R-:W5:Y:S08]  /*0090*/  LDC.64 R44, c[0x0][0x210] ;  /* 0x00008400ff2c7b82 */ /* 0x000f700000000a00 */
[----:B------:R-:W2:Y:S01]  /*00a0*/  LDC.64 R42, c[0x0][0x218] ;  /* 0x00008600ff2a7b82 */ /* 0x000ea20000000a00 */
[----:B-1----:R-:W-:-:S07]  /*00b0*/  IMAD.SHL.U32 R0, R0, 0x4, RZ ;  /* 0x0000000400007824 */ /* 0x002fce00078e00ff */
[----:B------:R-:W1:Y:S01]  /*00c0*/  LDC.64 R36, c[0x0][0x240] ;  /* 0x00009000ff247b82 */ /* 0x000e620000000a00 */
[----:B------:R-:W-:-:S07]  /*00d0*/  LOP3.LUT R0, R0, 0x1fc, RZ, 0xc0, !PT ;  /* 0x000001fc00007812 */ /* 0x000fce00078ec0ff */
[----:B------:R-:W1:Y:S01]  /*00e0*/  LDC.64 R30, c[0x0][0x228] ;  /* 0x00008a00ff1e7b82 */ /* 0x000e620000000a00 */
[----:B---3--:R-:W-:-:S04]  /*00f0*/  IMAD R3, R3, 0x400, R0 ;  /* 0x0000040003037824 */ /* 0x008fc800078e0200 */
[C---:B------:R-:W-:Y:S01]  /*0100*/  IMAD.HI R0, R3.reuse, 0x1948b0fd, RZ ;  /* 0x1948b0fd03007827 */ /* 0x040fe200078e02ff */
[----:B------:R-:W-:Y:S02]  /*0110*/  ISETP.GE.AND P1, PT, R3, 0x32a00, PT ;  /* 0x00032a000300780c */ /* 0x000fe40003f26270 */
[----:B------:R-:W3:Y:S02]  /*0120*/  LDC.64 R38, c[0x0][0x230] ;  /* 0x00008c00ff267b82 */ /* 0x000ee40000000a00 */
[----:B------:R-:W-:-:S04]  /*0130*/  SHF.R.U32.HI R5, RZ, 0x1f, R0 ;  /* 0x0000001fff057819 */ /* 0x000fc80000011600 */
[----:B------:R-:W-:Y:S02]  /*0140*/  LEA.HI.SX32 R6, R0, R5, 0x1d ;  /* 0x0000000500067211 */ /* 0x000fe400078feaff */
[----:B------:R-:W1:Y:S03]  /*0150*/  LDC.64 R28, c[0x0][0x250] ;  /* 0x00009400ff1c7b82 */ /* 0x000e660000000a00 */
[----:B------:R-:W-:-:S05]  /*0160*/  IMAD.HI R0, R6, 0x66666667, RZ ;  /* 0x6666666706007827 */ /* 0x000fca00078e02ff */
[----:B------:R-:W-:Y:S01]  /*0170*/  SHF.R.U32.HI R5, RZ, 0x1f, R0 ;  /* 0x0000001fff057819 */ /* 0x000fe20000011600 */
[----:B------:R-:W1:Y:S03]  /*0180*/  LDC.64 R34, c[0x0][0x258] ;  /* 0x00009600ff227b82 */ /* 0x000e660000000a00 */
[----:B------:R-:W-:-:S05]  /*0190*/  LEA.HI.SX32 R5, R0, R5, 0x18 ;  /* 0x0000000500057211 */ /* 0x000fca00078fc2ff */
[----:B------:R-:W-:-:S04]  /*01a0*/  IMAD R27, R5, -0x280, R6 ;  /* 0xfffffd80051b7824 */ /* 0x000fc800078e0206 */
[C---:B--2---:R-:W-:Y:S01]  /*01b0*/  IMAD.WIDE R4, R27.reuse, 0x4, R32 ;  /* 0x000000041b047825 */ /* 0x044fe200078e0220 */
[----:B------:R-:W-:-:S04]  /*01c0*/  ISETP.GE.AND P2, PT, R27, 0x200, PT ;  /* 0x000002001b00780c */ /* 0x000fc80003f46270 */
[----:B------:R-:W-:Y:S02]  /*01d0*/  ISETP.LT.AND P3, PT, R3, 0x32a00, !P2 ;  /* 0x00032a000300780c */ /* 0x000fe40005761270 */
[C---:B------:R-:W-:Y:S01]  /*01e0*/  ISETP.GT.AND P4, PT, R27.reuse, 0x1ff, !P1 ;  /* 0x000001ff1b00780c */ /* 0x040fe20004f84270 */
[----:B----4-:R-:W-:-:S10]  /*01f0*/  IMAD.WIDE R8, R27, 0x4, R40 ;  /* 0x000000041b087825 */ /* 0x010fd400078e0228 */
[----:B------:R2:W4:Y:S04]  /*0200*/  @P3 LDG.E.EL R12, desc[UR4][R4.64] ;  /* 0x00000004040c3981 */ /* 0x000528000c2e1900 */
[----:B------:R1:W4:Y:S01]  /*0210*/  @P4 LDG.E.EL R7, desc[UR4][R8.64+-0x800] ;  /* 0xfff8000408074981 */ /* 0x000322000c2e1900 */
[C---:B------:R-:W-:Y:S02]  /*0220*/  VIADD R48, R3.reuse, 0x1 ;  /* 0x0000000103307836 */ /* 0x040fe40000000000 */
[----:B------:R-:W-:Y:S02]  /*0230*/  VIADD R17, R3, 0x2 ;  /* 0x0000000203117836 */ /* 0x000fe40000000000 */
[----:B------:R-:W-:-:S04]  /*0240*/  IMAD.HI R2, R48, 0x1948b0fd, RZ ;  /* 0x1948b0fd30027827 */ /* 0x000fc800078e02ff */
[----:B------:R-:W-:Y:S01]  /*0250*/  IMAD.HI R0, R17, 0x1948b0fd, RZ ;  /* 0x1948b0fd11007827 */ /* 0x000fe200078e02ff */
[----:B------:R-:W-:-:S03]  /*0260*/  SHF.R.U32.HI R13, RZ, 0x1f, R2 ;  /* 0x0000001fff0d7819 */ /* 0x000fc60000011602 */
[C---:B--2---:R-:W-:Y:S01]  /*0270*/  VIADD R5, R3.reuse, 0x3 ;  /* 0x0000000303057836 */ /* 0x044fe20000000000 */
[----:B------:R-:W-:Y:S01]  /*0280*/  LEA.HI.SX32 R13, R2, R13, 0x1d ;  /* 0x0000000d020d7211 */ /* 0x000fe200078feaff */
[----:B------:R-:W-:Y:S01]  /*0290*/  IMAD.HI R10, R3, 0x50e89cc3, RZ ;  /* 0x50e89cc3030a7827 */ /* 0x000fe200078e02ff */
[----:B------:R-:W-:-:S03]  /*02a0*/  SHF.R.U32.HI R11, RZ, 0x1f, R0 ;  /* 0x0000001fff0b7819 */ /* 0x000fc60000011600 */
[----:B------:R-:W-:Y:S01]  /*02b0*/  IMAD.HI R4, R13, 0x66666667, RZ ;  /* 0x666666670d047827 */ /* 0x000fe200078e02ff */
[----:B------:R-:W-:Y:S02]  /*02c0*/  LEA.HI.SX32 R22, R0, R11, 0x1d ;  /* 0x0000000b00167211 */ /* 0x000fe400078feaff */
[----:B------:R-:W-:Y:S01]  /*02d0*/  SHF.R.U32.HI R11, RZ, 0x1f, R10 ;  /* 0x0000001fff0b7819 */ /* 0x000fe2000001160a */
[----:B------:R-:W-:Y:S01]  /*02e0*/  IMAD.HI R0, R5, 0x1948b0fd, RZ ;  /* 0x1948b0fd05007827 */ /* 0x000fe200078e02ff */
[----:B------:R-:W-:Y:S02]  /*02f0*/  SHF.R.U32.HI R15, RZ, 0x1f, R4 ;  /* 0x0000001fff0f7819 */ /* 0x000fe40000011604 */
[----:B------:R-:W-:Y:S01]  /*0300*/  LEA.HI.SX32 R10, R10, R11, 0x12 ;  /* 0x0000000b0a0a7211 */ /* 0x000fe200078f92ff */
[----:B------:R-:W-:Y:S01]  /*0310*/  IMAD.HI R2, R22, 0x66666667, RZ ;  /* 0x6666666716027827 */ /* 0x000fe200078e02ff */
[----:B01----:R-:W-:Y:S02]  /*0320*/  SHF.R.U32.HI R9, RZ, 0x1f, R0 ;  /* 0x0000001fff097819 */ /* 0x003fe40000011600 */
[----:B------:R-:W-:Y:S01]  /*0330*/  LEA.HI.SX32 R4, R4, R15, 0x18 ;  /* 0x0000000f04047211 */ /* 0x000fe200078fc2ff */
[----:B------:R-:W-:Y:S01]  /*0340*/  IMAD R48, R13, -0x51, R48 ;  /* 0xffffffaf0d307824 */ /* 0x000fe200078e0230 */
[----:B------:R-:W-:Y:S01]  /*0350*/  SHF.R.U32.HI R11, RZ, 0x1f, R2 ;  /* 0x0000001fff0b7819 */ /* 0x000fe20000011602 */
[----:B------:R-:W-:Y:S01]  /*0360*/  IMAD R8, R10, 0x2880, RZ ;  /* 0x000028800a087824 */ /* 0x000fe200078e02ff */
[----:B------:R-:W-:Y:S01]  /*0370*/  LEA.HI.SX32 R0, R0, R9, 0x1d ;  /* 0x0000000900007211 */ /* 0x000fe200078feaff */
[----:B------:R-:W-:Y:S01]  /*0380*/  IMAD R59, R4, -0x280, R13 ;  /* 0xfffffd80043b7824 */ /* 0x000fe200078e020d */
[----:B------:R-:W-:Y:S01]  /*0390*/  LEA.HI.SX32 R11, R2, R11, 0x18 ;  /* 0x0000000b020b7211 */ /* 0x000fe200078fc2ff */
[----:B------:R-:W-:Y:S01]  /*03a0*/  IMAD.SHL.U32 R4, R48, 0x80, RZ ;  /* 0x0000008030047824 */ /* 0x000fe200078e00ff */
[----:B------:R-:W-:Y:S01]  /*03b0*/  SHF.R.S32.HI R21, RZ, 0x1f, R8 ;  /* 0x0000001fff157819 */ /* 0x000fe20000011408 */
[----:B------:R-:W-:Y:S01]  /*03c0*/  IMAD.HI R2, R0, 0x66666667, RZ ;  /* 0x6666666700027827 */ /* 0x000fe200078e02ff */
[----:B------:R-:W-:-:S02]  /*03d0*/  SHF.R.S32.HI R14, RZ, 0x1f, R59 ;  /* 0x0000001fff0e7819 */ /* 0x000fc4000001143b */
[----:B------:R-:W-:Y:S01]  /*03e0*/  SHF.R.S32.HI R15, RZ, 0x1f, R4 ;  /* 0x0000001fff0f7819 */ /* 0x000fe20000011404 */
[----:B------:R-:W-:Y:S01]  /*03f0*/  IMAD R17, R22, -0x51, R17 ;  /* 0xffffffaf16117824 */ /* 0x000fe200078e0211 */
[----:B------:R-:W-:Y:S01]  /*0400*/  SHF.R.U32.HI R9, RZ, 0x1f, R2 ;  /* 0x0000001fff097819 */ /* 0x000fe20000011602 */
[----:B------:R-:W-:Y:S01]  /*0410*/  IMAD R22, R11, -0x280, R22 ;  /* 0xfffffd800b167824 */ /* 0x000fe200078e0216 */
[----:B------:R-:W-:Y:S01]  /*0420*/  IADD3 R4, P0, P5, R8, R59, R4 ;  /* 0x0000003b08047210 */ /* 0x000fe20007d1e004 */
[----:B------:R-:W-:Y:S01]  /*0430*/  IMAD.SHL.U32 R13, R17, 0x80, RZ ;  /* 0x00000080110d7824 */ /* 0x000fe200078e00ff */
[----:B------:R-:W-:Y:S01]  /*0440*/  LEA.HI.SX32 R9, R2, R9, 0x18 ;  /* 0x0000000902097211 */ /* 0x000fe200078fc2ff */
[----:B------:R-:W-:Y:S01]  /*0450*/  IMAD R19, R6, -0x51, R3 ;  /* 0xffffffaf06137824 */ /* 0x000fe200078e0203 */
[----:B------:R-:W-:Y:S01]  /*0460*/  IADD3.X R11, R21, R14, R15, P0, P5 ;  /* 0x0000000e150b7210 */ /* 0x000fe200007ea40f */
[----:B------:R-:W-:Y:S01]  /*0470*/  IMAD R5, R0, -0x51, R5 ;  /* 0xffffffaf00057824 */ /* 0x000fe200078e0205 */
[--C-:B------:R-:W-:Y:S01]  /*0480*/  SHF.R.S32.HI R6, RZ, 0x1f, R13.reuse ;  /* 0x0000001fff067819 */ /* 0x100fe2000001140d */
[----:B------:R-:W-:Y:S01]  /*0490*/  IMAD R16, R9, -0x280, R0 ;  /* 0xfffffd8009107824 */ /* 0x000fe200078e0200 */
[----:B------:R-:W-:Y:S01]  /*04a0*/  IADD3 R13, P0, P5, R8, R22, R13 ;  /* 0x00000016080d7210 */ /* 0x000fe20007d1e00d */
[----:B------:R-:W-:Y:S01]  /*04b0*/  IMAD.SHL.U32 R9, R5, 0x80, RZ ;  /* 0x0000008005097824 */ /* 0x000fe200078e00ff */
[----:B------:R-:W-:Y:S01]  /*04c0*/  SHF.R.S32.HI R2, RZ, 0x1f, R22 ;  /* 0x0000001fff027819 */ /* 0x000fe20000011416 */
[----:B------:R-:W-:-:S03]  /*04d0*/  IMAD R10, R10, 0xa200, RZ ;  /* 0x0000a2000a0a7824 */ /* 0x000fc600078e02ff */
[----:B------:R-:W-:Y:S01]  /*04e0*/  IADD3.X R0, R21, R2, R6, P0, P5 ;  /* 0x0000000215007210 */ /* 0x000fe200007ea406 */
[----:B------:R-:W-:-:S05]  /*04f0*/  IMAD R2, R19, 0x80, R8 ;  /* 0x0000008013027824 */ /* 0x000fca00078e0208 */
[----:B------:R-:W-:Y:S02]  /*0500*/  SHF.R.S32.HI R6, RZ, 0x1f, R2 ;  /* 0x0000001fff067819 */ /* 0x000fe40000011402 */
[----:B------:R-:W-:Y:S02]  /*0510*/  IADD3 R15, P6, R27, R2, RZ ;  /* 0x000000021b0f7210 */ /* 0x000fe40007fde0ff */
[--C-:B------:R-:W-:Y:S02]  /*0520*/  IADD3 R2, P0, P5, R8, R16, R9.reuse ;  /* 0x0000001008027210 */ /* 0x100fe40007d1e009 */
[----:B------:R-:W-:Y:S02]  /*0530*/  LEA.HI.X.SX32 R8, R27, R6, 0x1, P6 ;  /* 0x000000061b087211 */ /* 0x000fe400030f0eff */
[----:B------:R-:W-:Y:S02]  /*0540*/  SHF.R.S32.HI R6, RZ, 0x1f, R9 ;  /* 0x0000001fff067819 */ /* 0x000fe40000011409 */
[----:B------:R-:W-:Y:S01]  /*0550*/  SHF.R.S32.HI R9, RZ, 0x1f, R16 ;  /* 0x0000001fff097819 */ /* 0x000fe20000011410 */
[----:B------:R-:W-:Y:S01]  /*0560*/  IMAD R18, R19, 0x200, R10 ;  /* 0x0000020013127824 */ /* 0x000fe200078e020a */
[----:B------:R-:W-:-:S02]  /*0570*/  LEA R14, P6, R15, UR6, 0x2 ;  /* 0x000000060f0e7c11 */ /* 0x000fc4000f8c10ff */
[----:B------:R-:W-:Y:S01]  /*0580*/  IADD3.X R9, R21, R9, R6, P0, P5 ;  /* 0x0000000915097210 */ /* 0x000fe200007ea406 */
[----:B------:R-:W-:Y:S01]  /*0590*/  IMAD.IADD R19, R27, 0x1, R18 ;  /* 0x000000011b137824 */ /* 0x000fe200078e0212 */
[----:B------:R-:W-:Y:S01]  /*05a0*/  LEA.HI.X R15, R15, UR7, R8, 0x2, P6 ;  /* 0x000000070f0f7c11 */ /* 0x000fe2000b0f1408 */
[----:B------:R-:W-:Y:S01]  /*05b0*/  IMAD.MOV.U32 R8, RZ, RZ, RZ ;  /* 0x000000ffff087224 */ /* 0x000fe200078e00ff */
[----:B------:R-:W-:Y:S01]  /*05c0*/  ISETP.LT.AND P6, PT, R59, 0x200, !P1 ;  /* 0x000002003b00780c */ /* 0x000fe20004fc1270 */
[----:B------:R-:W-:Y:S02]  /*05d0*/  IMAD.MOV.U32 R6, RZ, RZ, RZ ;  /* 0x000000ffff067224 */ /* 0x000fe400078e00ff */
[----:B-----5:R-:W-:-:S04]  /*05e0*/  IMAD.WIDE R18, R19, 0x4, R44 ;  /* 0x0000000413127825 */ /* 0x020fc800078e022c */
[C---:B------:R-:W-:Y:S01]  /*05f0*/  IMAD.WIDE R20, R27.reuse, 0x4, R42 ;  /* 0x000000041b147825 */ /* 0x040fe200078e022a */
[----:B------:R0:W2:Y:S01]  /*0600*/  @P3 LDG.E.EL R8, desc[UR4][R18.64] ;  /* 0x0000000412083981 */ /* 0x0000a2000c2e1900 */
[----:B------:R-:W-:Y:S02]  /*0610*/  CS2R R52, SRZ ;  /* 0x0000000000347805 */ /* 0x000fe4000001ff00 */
[----:B------:R-:W-:Y:S01]  /*0620*/  IMAD.MOV.U32 R23, RZ, RZ, RZ ;  /* 0x000000ffff177224 */ /* 0x000fe200078e00ff */
[----:B------:R3:W5:Y:S01]  /*0630*/  @P3 LDG.E.EL R6, desc[UR4][R20.64] ;  /* 0x0000000414063981 */ /* 0x000762000c2e1900 */
[----:B------:R-:W-:Y:S01]  /*0640*/  IMAD.WIDE R24, R27, 0x4, R36 ;  /* 0x000000041b187825 */ /* 0x000fe200078e0224 */
[----:B------:R-:W-:Y:S02]  /*0650*/  CS2R R54, SRZ ;  /* 0x0000000000367805 */ /* 0x000fe4000001ff00 */
[----:B------:R-:W-:Y:S02]  /*0660*/  CS2R R50, SRZ ;  /* 0x0000000000327805 */ /* 0x000fe4000001ff00 */
[----:B------:R1:W5:Y:S01]  /*0670*/  @P4 LDG.E.EL R23, desc[UR4][R24.64+-0x800] ;  /* 0xfff8000418174981 */ /* 0x000362000c2e1900 */
[----:B------:R-:W-:-:S02]  /*0680*/  IMAD.MOV.U32 R49, RZ, RZ, RZ ;  /* 0x000000ffff317224 */ /* 0x000fc400078e00ff */
[----:B0-----:R-:W-:-:S04]  /*0690*/  IMAD.WIDE R18, R27, 0x4, R30 ;  /* 0x000000041b127825 */ /* 0x001fc800078e021e */
[C---:B---3--:R-:W-:Y:S01]  /*06a0*/  IMAD.WIDE R20, R27.reuse, 0x4, R38 ;  /* 0x000000041b147825 */ /* 0x048fe200078e0226 */
[----:B------:R0:W3:Y:S03]  /*06b0*/  @P3 LDG.E.EL R54, desc[UR4][R18.64] ;  /* 0x0000000412363981 */ /* 0x0000e6000c2e1900 */
[C---:B-1----:R-:W-:Y:S01]  /*06c0*/  IMAD.WIDE R24, R27.reuse, 0x4, R28 ;  /* 0x000000041b187825 */ /* 0x042fe200078e021c */
[----:B------:R-:W3:Y:S03]  /*06d0*/  @P3 LDG.E.EL R53, desc[UR4][R20.64] ;  /* 0x0000000414353981 */ /* 0x000ee6000c2e1900 */
[----:B------:R-:W-:Y:S01]  /*06e0*/  IMAD.WIDE R26, R27, 0x4, R34 ;  /* 0x000000041b1a7825 */ /* 0x000fe200078e0222 */
[----:B------:R-:W3:Y:S04]  /*06f0*/  @P4 LDG.E.EL R49, desc[UR4][R24.64+-0x800] ;  /* 0xfff8000418314981 */ /* 0x000ee8000c2e1900 */
[----:B------:R1:W3:Y:S01]  /*0700*/  @P4 LDG.E.EL R51, desc[UR4][R26.64+-0x800] ;  /* 0xfff800041a334981 */ /* 0x0002e2000c2e1900 */
[----:B------:R-:W-:Y:S01]  /*0710*/  IMAD.WIDE R56, R59, 0x4, R40 ;  /* 0x000000043b387825 */ /* 0x000fe200078e0228 */
[----:B------:R-:W-:-:S03]  /*0720*/  CS2R R62, SRZ ;  /* 0x00000000003e7805 */ /* 0x000fc6000001ff00 */
[----:B------:R-:W-:Y:S02]  /*0730*/  IMAD.MOV.U32 R65, RZ, RZ, RZ ;  /* 0x000000ffff417224 */ /* 0x000fe400078e00ff */
[----:B0-----:R-:W-:-:S04]  /*0740*/  IMAD.WIDE R18, R59, 0x4, R30 ;  /* 0x000000043b127825 */ /* 0x001fc800078e021e */
[----:B-1----:R-:W-:Y:S02]  /*0750*/  IMAD.MOV.U32 R26, RZ, RZ, RZ ;  /* 0x000000ffff1a7224 */ /* 0x002fe400078e00ff */
[----:B------:R-:W-:-:S04]  /*0760*/  IMAD.WIDE R24, R59, 0x4, R38 ;  /* 0x000000043b187825 */ /* 0x000fc800078e0226 */
[----:B------:R-:W3:Y:S04]  /*0770*/  @P6 LDG.E.EL R26, desc[UR4][R18.64] ;  /* 0x00000004121a6981 */ /* 0x000ee8000c2e1900 */
[----:B------:R-:W3:Y:S01]  /*0780*/  @P6 LDG.E.EL R50, desc[UR4][R24.64] ;  /* 0x0000000418326981 */ /* 0x000ee2000c2e1900 */
[----:B----4-:R-:W-:Y:S01]  /*0790*/  SEL R46, R12, RZ, P3 ;  /* 0x000000ff0c2e7207 */ /* 0x010fe20001800000 */
[----:B------:R-:W-:-:S04]  /*07a0*/  IMAD.MOV.U32 R12, RZ, RZ, RZ ;  /* 0x000000ffff0c7224 */ /* 0x000fc800078e00ff */
[----:B------:R-:W-:Y:S01]  /*07b0*/  FADD R46, R46, 9.9999997473787516356e-06 ;  /* 0x3727c5ac2e2e7421 */ /* 0x000fe20000000000 */
[----:B------:R-:W-:Y:S01]  /*07c0*/  SEL R7, R7, RZ, P4 ;  /* 0x000000ff07077207 */ /* 0x000fe20002000000 */
[----:B------:R0:W4:Y:S04]  /*07d0*/  @P4 LDG.E.EL R12, desc[UR4][R14.64+-0x800] ;  /* 0xfff800040e0c4981 */ /* 0x000128000c2e1900 */
[----:B------:R-:W1:Y:S01]  /*07e0*/  MUFU.SQRT R46, R46 ;  /* 0x0000002e002e7308 */ /* 0x000e620000002000 */
[----:B------:R-:W-:-:S07]  /*07f0*/  FADD R47, R7, 0.0010000000474974513054 ;  /* 0x3a83126f072f7421 */ /* 0x000fce0000000000 */
[----:B------:R-:W0:Y:S01]  /*0800*/  MUFU.SQRT R47, R47 ;  /* 0x0000002f002f7308 */ /* 0x000e220000002000 */
[C---:B-1----:R-:W-:Y:S01]  /*0810*/  FSETP.GT.AND P0, PT, R46.reuse, 8.50705917302346158658e+37, PT ;  /* 0x7e8000002e00780b */ /* 0x042fe20003f04000 */
[----:B------:R-:W-:Y:S01]  /*0820*/  IMAD.MOV.U32 R7, RZ, RZ, 0x3e800000 ;  /* 0x3e800000ff077424 */ /* 0x000fe200078e00ff */
[----:B------:R-:W-:-:S04]  /*0830*/  FSETP.GEU.AND P5, PT, R46, 1.175494350822287508e-38, PT ;  /* 0x008000002e00780b */ /* 0x000fc80003fae000 */
[----:B------:R-:W-:-:S07]  /*0840*/  FSEL R58, R7, 1, P0 ;  /* 0x3f800000073a7808 */ /* 0x000fce0000000000 */
[----:B------:R-:W-:Y:S01]  /*0850*/  @P0 FMUL R46, R46, 0.25 ;  /* 0x3e8000002e2e0820 */ /* 0x000fe20000400000 */
[----:B0-----:R-:W-:Y:S01]  /*0860*/  FSETP.GT.AND P0, PT, R47, 8.50705917302346158658e+37, PT ;  /* 0x7e8000002f00780b */ /* 0x001fe20003f04000 */
[----:B------:R-:W-:-:S04]  /*0870*/  IMAD.WIDE R14, R59, 0x4, R32 ;  /* 0x000000043b0e7825 */ /* 0x000fc800078e0220 */
[----:B------:R-:W-:Y:S01]  /*0880*/  @!P5 FMUL R58, R58, 16777216 ;  /* 0x4b8000003a3ad820 */ /* 0x000fe20000400000 */
[----:B------:R-:W-:Y:S01]  /*0890*/  @!P5 FMUL R46, R46, 16777216 ;  /* 0x4b8000002e2ed820 */ /* 0x000fe20000400000 */
[----:B------:R-:W-:Y:S01]  /*08a0*/  FSETP.GEU.AND P5, PT, R47, 1.175494350822287508e-38, PT ;  /* 0x008000002f00780b */ /* 0x000fe20003fae000 */
[----:B------:R0:W4:Y:S01]  /*08b0*/  @P6 LDG.E.EL R52, desc[UR4][R14.64] ;  /* 0x000000040e346981 */ /* 0x000122000c2e1900 */
[----:B------:R-:W-:-:S04]  /*08c0*/  FSEL R60, R7, 1, P0 ;  /* 0x3f800000073c7808 */ /* 0x000fc80000000000 */
[----:B------:R-:W-:Y:S01]  /*08d0*/  @P0 FMUL R47, R47, 0.25 ;  /* 0x3e8000002f2f0820 */ /* 0x000fe20000400000 */
[----:B------:R-:W-:-:S13]  /*08e0*/  ISETP.GT.AND P0, PT, R59, 0x1ff, !P1 ;  /* 0x000001ff3b00780c */ /* 0x000fda0004f04270 */
[----:B------:R5:W4:Y:S01]  /*08f0*/  @P0 LDG.E.EL R55, desc[UR4][R56.64+-0x800] ;  /* 0xfff8000438370981 */ /* 0x000b22000c2e1900 */
[----:B0-----:R-:W-:-:S04]  /*0900*/  IMAD R15, R48, 0x200, R59 ;  /* 0x00000200300f7824 */ /* 0x001fc800078e023b */
[----:B------:R-:W-:Y:S02]  /*0910*/  IMAD.IADD R21, R10, 0x1, R15 ;  /* 0x000000010a157824 */ /* 0x000fe400078e020f */
[----:B------:R-:W-:-:S04]  /*0920*/  IMAD.WIDE R14, R59, 0x4, R42 ;  /* 0x000000043b0e7825 */ /* 0x000fc800078e022a */
[----:B------:R-:W-:Y:S01]  /*0930*/  IMAD.WIDE R20, R21, 0x4, R44 ;  /* 0x0000000415147825 */ /* 0x000fe200078e022c */
[----:B------:R0:W4:Y:S04]  /*0940*/  @P6 LDG.E.EL R62, desc[UR4][R14.64] ;  /* 0x000000040e3e6981 */ /* 0x000128000c2e1900 */
[----:B------:R1:W4:Y:S01]  /*0950*/  @P6 LDG.E.EL R65, desc[UR4][R20.64] ;  /* 0x0000000414416981 */ /* 0x000322000c2e1900 */
[----:B------:R-:W-:Y:S01]  /*0960*/  @!P5 FMUL R47, R47, 16777216 ;  /* 0x4b8000002f2fd820 */ /* 0x000fe20000400000 */
[----:B------:R-:W0:Y:S08]  /*0970*/  MUFU.RCP R27, R46 ;  /* 0x0000002e001b7308 */ /* 0x000e300000001000 */
[----:B------:R-:W1:Y:S01]  /*0980*/  MUFU.RCP R47, R47 ;  /* 0x0000002f002f7308 */ /* 0x000e620000001000 */
[----:B--2---:R-:W-:-:S02]  /*0990*/  SEL R8, R8, RZ, P3 ;  /* 0x000000ff08087207 */ /* 0x004fc40001800000 */
[----:B-----5:R-:W-:Y:S01]  /*09a0*/  SEL R57, R6, RZ, P3 ;  /* 0x000000ff06397207 */ /* 0x020fe20001800000 */
[----:B0-----:R-:W-:Y:S01]  /*09b0*/  FMUL R27, R27, R58 ;  /* 0x0000003a1b1b7220 */ /* 0x001fe20000400000 */
[----:B------:R-:W-:-:S03]  /*09c0*/  @!P5 FMUL R60, R60, 16777216 ;  /* 0x4b8000003c3cd820 */ /* 0x000fc60000400000 */
[----:B------:R-:W-:Y:S01]  /*09d0*/  FADD R6, R8, -R57 ;  /* 0x8000003908067221 */ /* 0x000fe20000000000 */
[----:B------:R-:W-:Y:S01]  /*09e0*/  SEL R23, R23, RZ, P4 ;  /* 0x000000ff17177207 */ /* 0x000fe20002000000 */
[----:B-1----:R-:W-:Y:S02]  /*09f0*/  FMUL R15, R47, R60 ;  /* 0x0000003c2f0f7220 */ /* 0x002fe40000400000 */
[----:B------:R-:W-:Y:S01]  /*0a00*/  FMUL R8, R27, R6 ;  /* 0x000000061b087220 */ /* 0x000fe20000400000 */
[----:B---3--:R-:W-:Y:S02]  /*0a10*/  SEL R19, R54, RZ, P3 ;  /* 0x000000ff36137207 */ /* 0x008fe40001800000 */
[----:B------:R-:W-:Y:S02]  /*0a20*/  SEL R49, R49, RZ, P4 ;  /* 0x000000ff31317207 */ /* 0x000fe40002000000 */
[----:B------:R-:W-:Y:S02]  /*0a30*/  SEL R18, R51, RZ, P4 ;  /* 0x000000ff33127207 */ /* 0x000fe40002000000 */
[----:B------:R-:W-:-:S02]  /*0a40*/  LEA R14, P5, R4, UR6, 0x2 ;  /* 0x00000006040e7c11 */ /* 0x000fc4000f8a10ff */
[----:B------:R-:W-:Y:S01]  /*0a50*/  CS2R R60, SRZ ;  /* 0x00000000003c7805 */ /* 0x000fe2000001ff00 */
[----:B------:R-:W-:Y:S01]  /*0a60*/  IMAD.WIDE R46, R22, 0x4, R32 ;  /* 0x00000004162e7825 */ /* 0x000fe200078e0220 */
[----:B------:R-:W-:Y:S02]  /*0a70*/  CS2R R24, SRZ ;  /* 0x0000000000187805 */ /* 0x000fe4000001ff00 */
[----:B------:R-:W-:Y:S02]  /*0a80*/  SEL R21, R26, RZ, P6 ;  /* 0x000000ff1a157207 */ /* 0x000fe40003000000 */
[----:B------:R-:W-:Y:S01]  /*0a90*/  SEL R50, R50, RZ, P6 ;  /* 0x000000ff32327207 */ /* 0x000fe20003000000 */
[----:B------:R-:W-:-:S04]  /*0aa0*/  IMAD.WIDE R26, R22, 0x4, R40 ;  /* 0x00000004161a7825 */ /* 0x000fc800078e0228 */
[----:B------:R-:W-:-:S04]  /*0ab0*/  IMAD R17, R17, 0x200, R22 ;  /* 0x0000020011117824 */ /* 0x000fc800078e0216 */
[----:B------:R-:W-:Y:S01]  /*0ac0*/  IMAD.IADD R17, R10, 0x1, R17 ;  /* 0x000000010a117824 */ /* 0x000fe200078e0211 */
[----:B------:R-:W-:Y:S01]  /*0ad0*/  CS2R R70, SRZ ;  /* 0x0000000000467805 */ /* 0x000fe2000001ff00 */
[----:B------:R-:W-:Y:S02]  /*0ae0*/  IMAD.MOV.U32 R74, RZ, RZ, RZ ;  /* 0x000000ffff4a7224 */ /* 0x000fe400078e00ff */
[----:B------:R-:W-:Y:S02]  /*0af0*/  IMAD.MOV.U32 R66, RZ, RZ, RZ ;  /* 0x000000ffff427224 */ /* 0x000fe400078e00ff */
[----:B------:R-:W-:-:S04]  /*0b00*/  IMAD.WIDE R56, R22, 0x4, R38 ;  /* 0x0000000416387825 */ /* 0x000fc800078e0226 */
[----:B------:R-:W-:Y:S01]  /*0b10*/  IMAD.MOV.U32 R68, RZ, RZ, RZ ;  /* 0x000000ffff447224 */ /* 0x000fe200078e00ff */
[----:B----4-:R-:W-:-:S05]  /*0b20*/  SEL R12, R12, RZ, P4 ;  /* 0x000000ff0c0c7207 */ /* 0x010fca0002000000 */
[----:B------:R-:W-:Y:S01]  /*0b30*/  FADD R6, R12, -R23 ;  /* 0x800000170c067221 */ /* 0x000fe20000000000 */
[----:B------:R-:W-:-:S03]  /*0b40*/  SEL R12, R53, RZ, P3 ;  /* 0x000000ff350c7207 */ /* 0x000fc60001800000 */
[----:B------:R-:W-:Y:S02]  /*0b50*/  FMUL R6, R15, R6 ;  /* 0x000000060f067220 */ /* 0x000fe40000400000 */
[----:B------:R-:W-:Y:S02]  /*0b60*/  FFMA R8, R19, R8, R12 ;  /* 0x0000000813087223 */ /* 0x000fe4000000000c */
[----:B------:R-:W-:-:S03]  /*0b70*/  FFMA R6, R49, R6, R18 ;  /* 0x0000000631067223 */ /* 0x000fc60000000012 */
[----:B------:R-:W-:Y:S02]  /*0b80*/  FSETP.GEU.AND P4, PT, R8, RZ, PT ;  /* 0x000000ff0800720b */ /* 0x000fe40003f8e000 */
[----:B------:R-:W-:Y:S02]  /*0b90*/  FSETP.GEU.AND P3, PT, R6, RZ, PT ;  /* 0x000000ff0600720b */ /* 0x000fe40003f6e000 */
[----:B------:R-:W-:Y:S02]  /*0ba0*/  FSEL R20, R8, RZ, P4 ;  /* 0x000000ff08147208 */ /* 0x000fe40002000000 */
[----:B------:R-:W-:-:S05]  /*0bb0*/  SEL R52, R52, RZ, P6 ;  /* 0x000000ff34347207 */ /* 0x000fca0003000000 */
[----:B------:R-:W-:-:S06]  /*0bc0*/  FADD R67, R52, 9.9999997473787516356e-06 ;  /* 0x3727c5ac34437421 */ /* 0x000fcc0000000000 */
[----:B------:R-:W0:Y:S01]  /*0bd0*/  MUFU.SQRT R67, R67 ;  /* 0x0000004300437308 */ /* 0x000e220000002000 */
[----:B------:R-:W-:Y:S02]  /*0be0*/  @P2 FSEL R20, R6, RZ, P3 ;  /* 0x000000ff06142208 */ /* 0x000fe40001800000 */
[----:B------:R-:W-:Y:S02]  /*0bf0*/  ISETP.LT.AND P3, PT, R22, 0x200, !P1 ;  /* 0x000002001600780c */ /* 0x000fe40004f61270 */
[----:B------:R-:W-:-:S05]  /*0c00*/  SEL R55, R55, RZ, P0 ;  /* 0x000000ff37377207 */ /* 0x000fca0000000000 */
[----:B------:R-:W-:Y:S01]  /*0c10*/  FADD R69, R55, 0.0010000000474974513054 ;  /* 0x3a83126f37457421 */ /* 0x000fe20000000000 */
[----:B0-----:R-:W-:Y:S01]  /*0c20*/  FSETP.GT.AND P4, PT, R67, 8.50705917302346158658e+37, PT ;  /* 0x7e8000004300780b */ /* 0x001fe20003f84000 */
[----:B------:R-:W-:Y:S01]  /*0c30*/  IMAD.WIDE R48, R59, 0x4, R36 ;  /* 0x000000043b307825 */ /* 0x000fe200078e0224 */
[----:B------:R-:W-:-:S03]  /*0c40*/  LEA.HI.X R15, R4, UR7, R11, 0x2, P5 ;  /* 0x00000007040f7c11 */ /* 0x000fc6000a8f140b */
[----:B------:R-:W-:Y:S01]  /*0c50*/  IMAD.MOV.U32 R23, RZ, RZ, RZ ;  /* 0x000000ffff177224 */ /* 0x000fe200078e00ff */
[----:B------:R-:W0:Y:S01]  /*0c60*/  MUFU.SQRT R69, R69 ;  /* 0x0000004500457308 */ /* 0x000e220000002000 */
[----:B------:R-:W-:Y:S01]  /*0c70*/  FSETP.GEU.AND P2, PT, R67, 1.175494350822287508e-38, PT ;  /* 0x008000004300780b */ /* 0x000fe20003f4e000 */
[----:B------:R-:W2:Y:S01]  /*0c80*/  @P0 LDG.E.EL R60, desc[UR4][R14.64+-0x800] ;  /* 0xfff800040e3c0981 */ /* 0x000ea2000c2e1900 */
[----:B------:R-:W-:Y:S02]  /*0c90*/  CS2R R18, SRZ ;  /* 0x0000000000127805 */ /* 0x000fe4000001ff00 */
[----:B------:R-:W-:Y:S01]  /*0ca0*/  ISETP.LT.AND P5, PT, R16, 0x200, !P1 ;  /* 0x000002001000780c */ /* 0x000fe20004fa1270 */
[----:B------:R1:W3:Y:S01]  /*0cb0*/  @P0 LDG.E.EL R61, desc[UR4][R48.64+-0x800] ;  /* 0xfff80004303d0981 */ /* 0x0002e2000c2e1900 */
[----:B------:R-:W-:-:S03]  /*0cc0*/  IMAD.WIDE R52, R59, 0x4, R28 ;  /* 0x000000043b347825 */ /* 0x000fc600078e021c */
[----:B------:R4:W5:Y:S01]  /*0cd0*/  @P3 LDG.E.EL R23, desc[UR4][R46.64] ;  /* 0x000000042e173981 */ /* 0x000962000c2e1900 */
[----:B------:R-:W-:Y:S01]  /*0ce0*/  FSEL R58, R7, 1, P4 ;  /* 0x3f800000073a7808 */ /* 0x000fe20002000000 */
[----:B------:R-:W-:Y:S01]  /*0cf0*/  @P4 FMUL R67, R67, 0.25 ;  /* 0x3e80000043434820 */ /* 0x000fe20000400000 */
[----:B------:R-:W-:Y:S01]  /*0d00*/  IMAD.MOV.U32 R11, RZ, RZ, RZ ;  /* 0x000000ffff0b7224 */ /* 0x000fe200078e00ff */
[----:B------:R4:W5:Y:S01]  /*0d10*/  @P0 LDG.E.EL R19, desc[UR4][R52.64+-0x800] ;  /* 0xfff8000434130981 */ /* 0x000962000c2e1900 */
[----:B-1----:R-:W-:Y:S01]  /*0d20*/  IMAD.WIDE R48, R59, 0x4, R34 ;  /* 0x000000043b307825 */ /* 0x002fe200078e0222 */
[----:B0-----:R-:W-:-:S03]  /*0d30*/  FSETP.GT.AND P4, PT, R69, 8.50705917302346158658e+37, PT ;  /* 0x7e8000004500780b */ /* 0x001fc60003f84000 */
[----:B------:R-:W-:Y:S01]  /*0d40*/  @!P2 FMUL R67, R67, 16777216 ;  /* 0x4b8000004343a820 */ /* 0x000fe20000400000 */
[----:B------:R-:W-:Y:S01]  /*0d50*/  @!P2 FMUL R58, R58, 16777216 ;  /* 0x4b8000003a3aa820 */ /* 0x000fe20000400000 */
[----:B------:R-:W-:Y:S01]  /*0d60*/  SEL R62, R62, RZ, P6 ;  /* 0x000000ff3e3e7207 */ /* 0x000fe20003000000 */
[----:B------:R-:W5:Y:S01]  /*0d70*/  @P0 LDG.E.EL R24, desc[UR4][R48.64+-0x800] ;  /* 0xfff8000430180981 */ /* 0x000f62000c2e1900 */
[----:B------:R-:W-:Y:S01]  /*0d80*/  IMAD.WIDE R14, R16, 0x4, R32 ;  /* 0x00000004100e7825 */ /* 0x000fe200078e0220 */
[----:B------:R-:W-:Y:S02]  /*0d90*/  LEA R12, P2, R13, UR6, 0x2 ;  /* 0x000000060d0c7c11 */ /* 0x000fe4000f8410ff */
[----:B------:R-:W-:Y:S01]  /*0da0*/  SEL R65, R65, RZ, P6 ;  /* 0x000000ff41417207 */ /* 0x000fe20003000000 */
[----:B------:R-:W5:Y:S01]  /*0db0*/  @P3 LDG.E.EL R25, desc[UR4][R56.64] ;  /* 0x0000000438193981 */ /* 0x000f62000c2e1900 */
[----:B------:R-:W-:Y:S02]  /*0dc0*/  LEA R8, P6, R2, UR6, 0x2 ;  /* 0x0000000602087c11 */ /* 0x000fe4000f8c10ff */
[----:B------:R-:W-:Y:S01]  /*0dd0*/  LEA.HI.X R13, R13, UR7, R0, 0x2, P2 ;  /* 0x000000070d0d7c11 */ /* 0x000fe200090f1400 */
[----:B------:R0:W5:Y:S01]  /*0de0*/  @P5 LDG.E.EL R11, desc[UR4][R14.64] ;  /* 0x000000040e0b5981 */ /* 0x000162000c2e1900 */
[----:B------:R-:W-:-:S02]  /*0df0*/  ISETP.GT.AND P2, PT, R22, 0x1ff, !P1 ;  /* 0x000001ff1600780c */ /* 0x000fc40004f44270 */
[----:B------:R-:W-:Y:S02]  /*0e00*/  LEA.HI.X R9, R2, UR7, R9, 0x2, P6 ;  /* 0x0000000702097c11 */ /* 0x000fe4000b0f1409 */
[C---:B------:R-:W-:Y:S01]  /*0e10*/  FSETP.GEU.AND P6, PT, R69.reuse, 1.175494350822287508e-38, PT ;  /* 0x008000004500780b */ /* 0x040fe20003fce000 */
[----:B------:R-:W-:Y:S01]  /*0e20*/  @P4 FMUL R69, R69, 0.25 ;  /* 0x3e80000045454820 */ /* 0x000fe20000400000 */
[----:B------:R-:W-:Y:S02]  /*0e30*/  FSEL R64, R7, 1, P4 ;  /* 0x3f80000007407808 */ /* 0x000fe40002000000 */
[C---:B------:R-:W-:Y:S01]  /*0e40*/  ISETP.GT.AND P4, PT, R16.reuse, 0x1ff, !P1 ;  /* 0x000001ff1000780c */ /* 0x040fe20004f84270 */
[----:B------:R-:W-:Y:S02]  /*0e50*/  IMAD.MOV.U32 R0, RZ, RZ, RZ ;  /* 0x000000ffff007224 */ /* 0x000fe400078e00ff */
[----:B------:R-:W-:Y:S02]  /*0e60*/  IMAD.MOV.U32 R2, RZ, RZ, RZ ;  /* 0x000000ffff027224 */ /* 0x000fe400078e00ff */
[----:B----4-:R-:W-:-:S04]  /*0e70*/  IMAD.WIDE R46, R16, 0x4, R40 ;  /* 0x00000004102e7825 */ /* 0x010fc800078e0228 */
[C---:B------:R-:W-:Y:S01]  /*0e80*/  IMAD.WIDE R52, R22.reuse, 0x4, R42 ;  /* 0x0000000416347825 */ /* 0x040fe200078e022a */
[----:B------:R-:W4:Y:S04]  /*0e90*/  @P2 LDG.E.EL R0, desc[UR4][R26.64+-0x800] ;  /* 0xfff800041a002981 */ /* 0x000f28000c2e1900 */
[----:B------:R1:W4:Y:S01]  /*0ea0*/  @P4 LDG.E.EL R2, desc[UR4][R46.64+-0x800] ;  /* 0xfff800042e024981 */ /* 0x000322000c2e1900 */
[----:B0-----:R-:W-:Y:S02]  /*0eb0*/  IMAD R15, R5, 0x200, R16 ;  /* 0x00000200050f7824 */ /* 0x001fe400078e0210 */
[----:B------:R-:W-:Y:S01]  /*0ec0*/  IMAD.WIDE R4, R17, 0x4, R44 ;  /* 0x0000000411047825 */ /* 0x000fe200078e022c */
[----:B------:R-:W-:Y:S01]  /*0ed0*/  HFMA2.MMA R17, -RZ, RZ, 0, 0 ;  /* 0x00000000ff117435 */ /* 0x000fe200000001ff */
[----:B------:R-:W4:Y:S02]  /*0ee0*/  @P3 LDG.E.EL R71, desc[UR4][R52.64] ;  /* 0x0000000434473981 */ /* 0x000f24000c2e1900 */
[----:B------:R-:W-:-:S02]  /*0ef0*/  IMAD.WIDE R54, R22, 0x4, R30 ;  /* 0x0000000416367825 */ /* 0x000fc400078e021e */
[----:B------:R0:W4:Y:S02]  /*0f00*/  @P3 LDG.E.EL R74, desc[UR4][R4.64] ;  /* 0x00000004044a3981 */ /* 0x000124000c2e1900 */
[----:B-1----:R-:W-:Y:S02]  /*0f10*/  IMAD.IADD R47, R10, 0x1, R15 ;  /* 0x000000010a2f7824 */ /* 0x002fe400078e020f */
[C---:B------:R-:W-:Y:S01]  /*0f20*/  IMAD.WIDE R14, R16.reuse, 0x4, R42 ;  /* 0x00000004100e7825 */ /* 0x040fe200078e022a */
[----:B------:R-:W4:Y:S03]  /*0f30*/  @P3 LDG.E.EL R66, desc[UR4][R54.64] ;  /* 0x0000000436423981 */ /* 0x000f26000c2e1900 */
[C---:B------:R-:W-:Y:S01]  /*0f40*/  IMAD.WIDE R26, R16.reuse, 0x4, R30 ;  /* 0x00000004101a7825 */ /* 0x040fe200078e021e */
[----:B------:R-:W4:Y:S03]  /*0f50*/  @P5 LDG.E.EL R63, desc[UR4][R14.64] ;  /* 0x000000040e3f5981 */ /* 0x000f26000c2e1900 */
[----:B------:R-:W-:Y:S01]  /*0f60*/  IMAD.WIDE R46, R47, 0x4, R44 ;  /* 0x000000042f2e7825 */ /* 0x000fe200078e022c */
[----:B------:R1:W4:Y:S03]  /*0f70*/  @P5 LDG.E.EL R17, desc[UR4][R26.64] ;  /* 0x000000041a115981 */ /* 0x000326000c2e1900 */
[----:B------:R-:W-:Y:S01]  /*0f80*/  IMAD.WIDE R48, R16, 0x4, R38 ;  /* 0x0000000410307825 */ /* 0x000fe200078e0226 */
[----:B------:R-:W4:Y:S04]  /*0f90*/  @P5 LDG.E.EL R68, desc[UR4][R46.64] ;  /* 0x000000042e445981 */ /* 0x000f28000c2e1900 */
[----:B------:R-:W4:Y:S01]  /*0fa0*/  @P5 LDG.E.EL R18, desc[UR4][R48.64] ;  /* 0x0000000430125981 */ /* 0x000f22000c2e1900 */
[----:B------:R-:W-:Y:S01]  /*0fb0*/  @!P6 FMUL R69, R69, 16777216 ;  /* 0x4b8000004545e820 */ /* 0x000fe20000400000 */
[----:B------:R-:W1:Y:S01]  /*0fc0*/  MUFU.RCP R67, R67 ;  /* 0x0000004300437308 */ /* 0x000e620000001000 */
[----:B------:R-:W-:Y:S01]  /*0fd0*/  FADD R62, R65, -R62 ;  /* 0x8000003e413e7221 */ /* 0x000fe20000000000 */
[----:B------:R1:W4:Y:S06]  /*0fe0*/  @P2 LDG.E.EL R70, desc[UR4][R12.64+-0x800] ;  /* 0xfff800040c462981 */ /* 0x00032c000c2e1900 */
[----:B------:R-:W1:Y:S01]  /*0ff0*/  MUFU.RCP R69, R69 ;  /* 0x0000004500457308 */ /* 0x000e620000001000 */
[----:B------:R-:W-:Y:S01]  /*1000*/  @!P6 FMUL R64, R64, 16777216 ;  /* 0x4b8000004040e820 */ /* 0x000fe20000400000 */
[----:B0-----:R-:W-:-:S02]  /*1010*/  VIADD R5, R3, 0x200 ;  /* 0x0000020003057836 */ /* 0x001fc40000000000 */
[----:B-1----:R-:W-:Y:S01]  /*1020*/  FMUL R67, R67, R58 ;  /* 0x0000003a43437220 */ /* 0x002fe20000400000 */
[----:B------:R-:W-:-:S03]  /*1030*/  CS2R R26, SRZ ;  /* 0x00000000001a7805 */ /* 0x000fc6000001ff00 */
[----:B------:R-:W-:Y:S01]  /*1040*/  FMUL R62, R67, R62 ;  /* 0x0000003e433e7220 */ /* 0x000fe20000400000 */
[----:B------:R-:W-:-:S03]  /*1050*/  FMUL R69, R69, R64 ;  /* 0x0000004045457220 */ /* 0x000fc60000400000 */
[----:B------:R-:W-:Y:S01]  /*1060*/  FFMA R21, R21, R62, R50 ;  /* 0x0000003e15157223 */ /* 0x000fe20000000032 */
[----:B------:R-:W-:Y:S01]  /*1070*/  IMAD.HI R4, R5, 0x1948b0fd, RZ ;  /* 0x1948b0fd05047827 */ /* 0x000fe200078e02ff */
[----:B------:R-:W-:Y:S01]  /*1080*/  ISETP.GE.AND P6, PT, R59, 0x200, PT ;  /* 0x000002003b00780c */ /* 0x000fe20003fc6270 */
[----:B------:R0:W4:Y:S02]  /*1090*/  @P4 LDG.E.EL R26, desc[UR4][R8.64+-0x800] ;  /* 0xfff80004081a4981 */ /* 0x000124000c2e1900 */
[----:B------:R-:W-:Y:S01]  /*10a0*/  IMAD.WIDE R12, R22, 0x4, R36 ;  /* 0x00000004160c7825 */ /* 0x000fe200078e0224 */
[----:B------:R-:W-:-:S03]  /*10b0*/  SHF.R.U32.HI R15, RZ, 0x1f, R4 ;  /* 0x0000001fff0f7819 */ /* 0x000fc60000011604 */
[----:B------:R-:W-:Y:S01]  /*10c0*/  IMAD.MOV.U32 R67, RZ, RZ, RZ ;  /* 0x000000ffff437224 */ /* 0x000fe200078e00ff */
[----:B------:R-:W-:Y:S01]  /*10d0*/  LEA.HI.SX32 R4, R4, R15, 0x1d ;  /* 0x0000000f04047211 */ /* 0x000fe200078feaff */
[----:B------:R-:W-:Y:S02]  /*10e0*/  IMAD.MOV.U32 R62, RZ, RZ, RZ ;  /* 0x000000ffff3e7224 */ /* 0x000fe400078e00ff */
[----:B------:R-:W-:-:S04]  /*10f0*/  IMAD.WIDE R46, R22, 0x4, R34 ;  /* 0x00000004162e7825 */ /* 0x000fc800078e0222 */
[----:B------:R-:W-:Y:S01]  /*1100*/  IMAD.WIDE R48, R16, 0x4, R36 ;  /* 0x0000000410307825 */ /* 0x000fe200078e0224 */
[----:B------:R-:W4:Y:S04]  /*1110*/  @P2 LDG.E.EL R62, desc[UR4][R46.64+-0x800] ;  /* 0xfff800042e3e2981 */ /* 0x000f28000c2e1900 */
[----:B------:R-:W4:Y:S01]  /*1120*/  @P4 LDG.E.EL R27, desc[UR4][R48.64+-0x800] ;  /* 0xfff80004301b4981 */ /* 0x000f22000c2e1900 */
[----:B------:R-:W-:-:S04]  /*1130*/  VIADD R51, R3, 0x201 ;  /* 0x0000020103337836 */ /* 0x000fc80000000000 */
[----:B------:R-:W-:-:S05]  /*1140*/  IMAD.HI R10, R51, 0x1948b0fd, RZ ;  /* 0x1948b0fd330a7827 */ /* 0x000fca00078e02ff */
[----:B------:R-:W-:-:S04]  /*1150*/  SHF.R.U32.HI R53, RZ, 0x1f, R10 ;  /* 0x0000001fff357819 */ /* 0x000fc8000001160a */
[----:B------:R-:W-:Y:S02]  /*1160*/  LEA.HI.SX32 R10, R10, R53, 0x1d ;  /* 0x000000350a0a7211 */ /* 0x000fe400078feaff */
[----:B------:R-:W-:Y:S02]  /*1170*/  P2R R6, PR, RZ, 0x2 ;  /* 0x00000002ff067803 */ /* 0x000fe40000000000 */
[----:B------:R-:W-:Y:S02]  /*1180*/  CS2R R76, SRZ ;  /* 0x00000000004c7805 */ /* 0x000fe4000001ff00 */
[----:B--2---:R-:W-:Y:S02]  /*1190*/  SEL R14, R60, RZ, P0 ;  /* 0x000000ff3c0e7207 */ /* 0x004fe40000000000 */
[----:B---3--:R-:W-:Y:S02]  /*11a0*/  SEL R61, R61, RZ, P0 ;  /* 0x000000ff3d3d7207 */ /* 0x008fe40000000000 */
[----:B-----5:R-:W-:-:S03]  /*11b0*/  SEL R23, R23, RZ, P3 ;  /* 0x000000ff17177207 */ /* 0x020fc60001800000 */
[----:B------:R-:W-:Y:S02]  /*11c0*/  FADD R14, R14, -R61 ;  /* 0x8000003d0e0e7221 */ /* 0x000fe40000000000 */
[----:B------:R-:W-:Y:S01]  /*11d0*/  FADD R75, R23, 9.9999997473787516356e-06 ;  /* 0x3727c5ac174b7421 */ /* 0x000fe20000000000 */
[----:B------:R-:W-:Y:S01]  /*11e0*/  SEL R19, R19, RZ, P0 ;  /* 0x000000ff13137207 */ /* 0x000fe20000000000 */
[----:B------:R-:W-:Y:S01]  /*11f0*/  FMUL R14, R69, R14 ;  /* 0x0000000e450e7220 */ /* 0x000fe20000400000 */
[----:B------:R-:W-:Y:S01]  /*1200*/  IMAD.MOV.U32 R69, RZ, RZ, RZ ;  /* 0x000000ffff457224 */ /* 0x000fe200078e00ff */
[----:B------:R-:W-:Y:S02]  /*1210*/  SEL R24, R24, RZ, P0 ;  /* 0x000000ff18187207 */ /* 0x000fe40000000000 */
[----:B------:R-:W1:Y:S01]  /*1220*/  MUFU.SQRT R75, R75 ;  /* 0x0000004b004b7308 */ /* 0x000e620000002000 */
[----:B------:R-:W-:Y:S02]  /*1230*/  FSETP.GEU.AND P0, PT, R21, RZ, PT ;  /* 0x000000ff1500720b */ /* 0x000fe40003f0e000 */
[----:B------:R2:W3:Y:S01]  /*1240*/  @P2 LDG.E.EL R69, desc[UR4][R12.64+-0x800] ;  /* 0xfff800040c452981 */ /* 0x0004e2000c2e1900 */
[----:B0-----:R-:W-:Y:S01]  /*1250*/  FFMA R8, R19, R14, R24 ;  /* 0x0000000e13087223 */ /* 0x001fe20000000018 */
[----:B------:R-:W-:-:S02]  /*1260*/  FSEL R21, R21, RZ, P0 ;  /* 0x000000ff15157208 */ /* 0x000fc40000000000 */
[----:B------:R-:W-:Y:S01]  /*1270*/  SEL R11, R11, RZ, P5 ;  /* 0x000000ff0b0b7207 */ /* 0x000fe20002800000 */
[--C-:B------:R-:W-:Y:S01]  /*1280*/  IMAD.WIDE R14, R22, 0x4, R28.reuse ;  /* 0x00000004160e7825 */ /* 0x100fe200078e021c */
[C---:B------:R-:W-:Y:S02]  /*1290*/  FSETP.GEU.AND P0, PT, R8.reuse, RZ, PT ;  /* 0x000000ff0800720b */ /* 0x040fe40003f0e000 */
[----:B------:R-:W-:Y:S01]  /*12a0*/  CS2R R60, SRZ ;  /* 0x00000000003c7805 */ /* 0x000fe2000001ff00 */
[----:B------:R-:W-:Y:S01]  /*12b0*/  FADD R73, R11, 9.9999997473787516356e-06 ;  /* 0x3727c5ac0b497421 */ /* 0x000fe20000000000 */
[----:B------:R-:W-:Y:S01]  /*12c0*/  @P6 FSEL R21, R8, RZ, P0 ;  /* 0x000000ff08156208 */ /* 0x000fe20000000000 */
[C---:B------:R-:W-:Y:S01]  /*12d0*/  IMAD.WIDE R8, R16.reuse, 0x4, R28 ;  /* 0x0000000410087825 */ /* 0x040fe200078e021c */
[----:B------:R0:W5:Y:S03]  /*12e0*/  @P2 LDG.E.EL R67, desc[UR4][R14.64+-0x800] ;  /* 0xfff800040e432981 */ /* 0x000166000c2e1900 */
[----:B--2---:R-:W-:Y:S01]  /*12f0*/  IMAD.WIDE R12, R16, 0x4, R34 ;  /* 0x00000004100c7825 */ /* 0x004fe200078e0222 */
[----:B------:R-:W2:Y:S01]  /*1300*/  MUFU.SQRT R73, R73 ;  /* 0x0000004900497308 */ /* 0x000ea20000002000 */
[----:B-1----:R-:W-:Y:S01]  /*1310*/  FSETP.GT.AND P6, PT, R75, 8.50705917302346158658e+37, PT ;  /* 0x7e8000004b00780b */ /* 0x002fe20003fc4000 */
[----:B------:R1:W5:Y:S04]  /*1320*/  @P4 LDG.E.EL R60, desc[UR4][R8.64+-0x800] ;  /* 0xfff80004083c4981 */ /* 0x000368000c2e1900 */
[----:B------:R0:W5:Y:S01]  /*1330*/  @P4 LDG.E.EL R61, desc[UR4][R12.64+-0x800] ;  /* 0xfff800040c3d4981 */ /* 0x000162000c2e1900 */
[----:B----4-:R-:W-:-:S02]  /*1340*/  SEL R0, R0, RZ, P2 ;  /* 0x000000ff00007207 */ /* 0x010fc40001000000 */
[----:B------:R-:W-:Y:S02]  /*1350*/  FSETP.GEU.AND P0, PT, R75, 1.175494350822287508e-38, PT ;  /* 0x008000004b00780b */ /* 0x000fe40003f0e000 */
[----:B------:R-:W-:Y:S01]  /*1360*/  SEL R64, R2, RZ, P4 ;  /* 0x000000ff02407207 */ /* 0x000fe20002000000 */
[----:B------:R-:W-:Y:S01]  /*1370*/  FADD R23, R0, 0.0010000000474974513054 ;  /* 0x3a83126f00177421 */ /* 0x000fe20000000000 */
[----:B------:R-:W-:Y:S01]  /*1380*/  FSEL R19, R7, 1, P6 ;  /* 0x3f80000007137808 */ /* 0x000fe20003000000 */
[----:B------:R-:W-:Y:S02]  /*1390*/  @P6 FMUL R75, R75, 0.25 ;  /* 0x3e8000004b4b6820 */ /* 0x000fe40000400000 */
[----:B------:R-:W-:Y:S01]  /*13a0*/  FADD R64, R64, 0.0010000000474974513054 ;  /* 0x3a83126f40407421 */ /* 0x000fe20000000000 */
[----:B--2---:R-:W-:Y:S01]  /*13b0*/  FSETP.GT.AND P6, PT, R73, 8.50705917302346158658e+37, PT ;  /* 0x7e8000004900780b */ /* 0x004fe20003fc4000 */
[----:B------:R-:W2:Y:S01]  /*13c0*/  MUFU.SQRT R23, R23 ;  /* 0x0000001700177308 */ /* 0x000ea20000002000 */
[----:B------:R-:W-:-:S04]  /*13d0*/  IMAD.HI R11, R4, 0x66666667, RZ ;  /* 0x66666667040b7827 */ /* 0x000fc800078e02ff */
[----:B------:R-:W-:-:S03]  /*13e0*/  @!P0 FMUL R75, R75, 16777216 ;  /* 0x4b8000004b4b8820 */ /* 0x000fc60000400000 */
[----:B------:R-:W4:Y:S01]  /*13f0*/  MUFU.SQRT R64, R64 ;  /* 0x0000004000407308 */ /* 0x000f220000002000 */
[----:B------:R-:W-:Y:S01]  /*1400*/  @!P0 FMUL R19, R19, 16777216 ;  /* 0x4b80000013138820 */ /* 0x000fe20000400000 */
[----:B------:R-:W-:Y:S01]  /*1410*/  FSETP.GEU.AND P0, PT, R73, 1.175494350822287508e-38, PT ;  /* 0x008000004900780b */ /* 0x000fe20003f0e000 */
[----:B------:R-:W-:-:S04]  /*1420*/  IMAD.HI R0, R10, 0x66666667, RZ ;  /* 0x666666670a007827 */ /* 0x000fc800078e02ff */
[----:B------:R-:W-:Y:S01]  /*1430*/  @P6 FMUL R73, R73, 0.25 ;  /* 0x3e80000049496820 */ /* 0x000fe20000400000 */
[----:B------:R-:W-:Y:S02]  /*1440*/  FSEL R65, R7, 1, P6 ;  /* 0x3f80000007417808 */ /* 0x000fe40003000000 */
[----:B0-----:R-:W-:Y:S01]  /*1450*/  SHF.R.U32.HI R14, RZ, 0x1f, R11 ;  /* 0x0000001fff0e7819 */ /* 0x001fe2000001160b */
[----:B------:R-:W-:Y:S01]  /*1460*/  IMAD.HI R24, R5, 0x50e89cc3, RZ ;  /* 0x50e89cc305187827 */ /* 0x000fe200078e02ff */
[----:B--2---:R-:W-:Y:S02]  /*1470*/  FSETP.GT.AND P6, PT, R23, 8.50705917302346158658e+37, PT ;  /* 0x7e8000001700780b */ /* 0x004fe40003fc4000 */
[----:B------:R-:W-:Y:S02]  /*1480*/  SEL R71, R71, RZ, P3 ;  /* 0x000000ff47477207 */ /* 0x000fe40001800000 */
[----:B------:R-:W-:Y:S02]  /*1490*/  SEL R66, R66, RZ, P3 ;  /* 0x000000ff42427207 */ /* 0x000fe40001800000 */
[----:B------:R-:W-:-:S02]  /*14a0*/  SEL R74, R74, RZ, P3 ;  /* 0x000000ff4a4a7207 */ /* 0x000fc40001800000 */
[----:B------:R-:W-:Y:S02]  /*14b0*/  SEL R25, R25, RZ, P3 ;  /* 0x000000ff19197207 */ /* 0x000fe40001800000 */
[----:B-1----:R-:W-:Y:S02]  /*14c0*/  SHF.R.U32.HI R9, RZ, 0x1f, R0 ;  /* 0x0000001fff097819 */ /* 0x002fe40000011600 */
[----:B------:R-:W-:Y:S02]  /*14d0*/  LEA.HI.SX32 R13, R11, R14, 0x18 ;  /* 0x0000000e0b0d7211 */ /* 0x000fe400078fc2ff */
[----:B------:R-:W-:Y:S02]  /*14e0*/  FSETP.GEU.AND P3, PT, R23, 1.175494350822287508e-38, PT ;  /* 0x008000001700780b */ /* 0x000fe40003f6e000 */
[----:B------:R-:W-:Y:S02]  /*14f0*/  SEL R63, R63, RZ, P5 ;  /* 0x000000ff3f3f7207 */ /* 0x000fe40002800000 */
[----:B------:R-:W-:-:S02]  /*1500*/  SEL R17, R17, RZ, P5 ;  /* 0x000000ff11117207 */ /* 0x000fc40002800000 */
[----:B------:R-:W-:Y:S02]  /*1510*/  SEL R68, R68, RZ, P5 ;  /* 0x000000ff44447207 */ /* 0x000fe40002800000 */
[----:B------:R-:W-:Y:S02]  /*1520*/  SEL R18, R18, RZ, P5 ;  /* 0x000000ff12127207 */ /* 0x000fe40002800000 */
[----:B----4-:R-:W-:Y:S02]  /*1530*/  FSETP.GT.AND P5, PT, R64, 8.50705917302346158658e+37, PT ;  /* 0x7e8000004000780b */ /* 0x010fe40003fa4000 */
[----:B------:R-:W-:Y:S01]  /*1540*/  SHF.R.U32.HI R15, RZ, 0x1f, R24 ;  /* 0x0000001fff0f7819 */ /* 0x000fe20000011618 */
[----:B------:R-:W-:Y:S01]  /*1550*/  @!P0 FMUL R73, R73, 16777216 ;  /* 0x4b80000049498820 */ /* 0x000fe20000400000 */
[----:B------:R-:W-:Y:S01]  /*1560*/  LEA.HI.SX32 R11, R0, R9, 0x18 ;  /* 0x00000009000b7211 */ /* 0x000fe200078fc2ff */
[----:B------:R-:W-:Y:S01]  /*1570*/  @!P0 FMUL R65, R65, 16777216 ;  /* 0x4b80000041418820 */ /* 0x000fe20000400000 */
[----:B------:R-:W-:Y:S01]  /*1580*/  IMAD R0, R13, -0x280, R4 ;  /* 0xfffffd800d007824 */ /* 0x000fe200078e0204 */
[----:B------:R-:W-:-:S02]  /*1590*/  FSETP.GEU.AND P0, PT, R64, 1.175494350822287508e-38, PT ;  /* 0x008000004000780b */ /* 0x000fc40003f0e000 */
[----:B------:R-:W-:Y:S01]  /*15a0*/  LEA.HI.SX32 R2, R24, R15, 0x12 ;  /* 0x0000000f18027211 */ /* 0x000fe200078f92ff */
[----:B------:R-:W-:Y:S01]  /*15b0*/  IMAD R8, R10, -0x51, R51 ;  /* 0xffffffaf0a087824 */ /* 0x000fe200078e0233 */
[----:B------:R-:W-:Y:S01]  /*15c0*/  FSEL R72, R7, 1, P6 ;  /* 0x3f80000007487808 */ /* 0x000fe20003000000 */
[----:B------:R-:W-:Y:S01]  /*15d0*/  @P6 FMUL R23, R23, 0.25 ;  /* 0x3e80000017176820 */ /* 0x000fe20000400000 */
[----:B------:R-:W-:Y:S01]  /*15e0*/  ISETP.GE.AND P1, PT, R0, 0x200, PT ;  /* 0x000002000000780c */ /* 0x000fe20003f26270 */
[----:B------:R-:W-:Y:S02]  /*15f0*/  IMAD R10, R11, -0x280, R10 ;  /* 0xfffffd800b0a7824 */ /* 0x000fe400078e020a */
[----:B------:R-:W-:Y:S02]  /*1600*/  IMAD R4, R4, -0x51, R5 ;  /* 0xffffffaf04047824 */ /* 0x000fe400078e0205 */
[----:B------:R-:W-:Y:S02]  /*1610*/  IMAD R9, R2, 0xa200, RZ ;  /* 0x0000a20002097824 */ /* 0x000fe400078e02ff */
[----:B------:R-:W-:Y:S01]  /*1620*/  @!P3 FMUL R23, R23, 16777216 ;  /* 0x4b8000001717b820 */ /* 0x000fe20000400000 */
[----:B------:R-:W-:Y:S01]  /*1630*/  @!P3 FMUL R72, R72, 16777216 ;  /* 0x4b8000004848b820 */ /* 0x000fe20000400000 */
[----:B------:R-:W-:Y:S01]  /*1640*/  FSEL R24, R7, 1, P5 ;  /* 0x3f80000007187808 */ /* 0x000fe20002800000 */
[----:B------:R-:W-:Y:S01]  /*1650*/  @P5 FMUL R64, R64, 0.25 ;  /* 0x3e80000040405820 */ /* 0x000fe20000400000 */
[C---:B------:R-:W-:Y:S01]  /*1660*/  ISETP.LT.AND P3, PT, R5.reuse, 0x32a00, !P1 ;  /* 0x00032a000500780c */ /* 0x040fe20004f61270 */
[----:B------:R-:W-:Y:S01]  /*1670*/  IMAD R13, R4, 0x200, R9 ;  /* 0x00000200040d7824 */ /* 0x000fe200078e0209 */
[----:B------:R-:W-:Y:S01]  /*1680*/  ISETP.GE.AND P1, PT, R10, 0x200, PT ;  /* 0x000002000a00780c */ /* 0x000fe20003f26270 */
[----:B------:R-:W-:Y:S01]  /*1690*/  @!P0 FMUL R64, R64, 16777216 ;  /* 0x4b80000040408820 */ /* 0x000fe20000400000 */
[----:B------:R-:W-:Y:S01]  /*16a0*/  @!P0 FMUL R24, R24, 16777216 ;  /* 0x4b80000018188820 */ /* 0x000fe20000400000 */
[----:B------:R-:W-:Y:S01]  /*16b0*/  IMAD.IADD R55, R0, 0x1, R13 ;  /* 0x0000000100377824 */ /* 0x000fe200078e020d */
[----:B------:R-:W-:Y:S01]  /*16c0*/  ISETP.LT.AND P0, PT, R5, 0x32a00, !P1 ;  /* 0x00032a000500780c */ /* 0x000fe20004f01270 */
[----:B------:R-:W-:Y:S01]  /*16d0*/  IMAD R13, R8, 0x200, R9 ;  /* 0x00000200080d7824 */ /* 0x000fe200078e0209 */
[----:B------:R-:W-:-:S03]  /*16e0*/  CS2R R14, SRZ ;  /* 0x00000000000e7805 */ /* 0x000fc6000001ff00 */
[C---:B------:R-:W-:Y:S01]  /*16f0*/  IMAD.IADD R47, R10.reuse, 0x1, R13 ;  /* 0x000000010a2f7824 */ /* 0x040fe200078e020d */
[----:B------:R-:W-:Y:S01]  /*1700*/  CS2R R12, SRZ ;  /* 0x00000000000c7805 */ /* 0x000fe2000001ff00 */
[----:B------:R-:W-:Y:S02]  /*1710*/  IMAD.MOV.U32 R11, RZ, RZ, RZ ;  /* 0x000000ffff0b7224 */ /* 0x000fe400078e00ff */
[----:B------:R-:W-:-:S04]  /*1720*/  IMAD.WIDE R50, R10, 0x4, R32 ;  /* 0x000000040a327825 */ /* 0x000fc800078e0220 */
[C---:B------:R-:W-:Y:S01]  /*1730*/  IMAD.WIDE R52, R0.reuse, 0x4, R42 ;  /* 0x0000000400347825 */ /* 0x040fe200078e022a */
[----:B------:R0:W2:Y:S03]  /*1740*/  @P0 LDG.E.EL R14, desc[UR4][R50.64] ;  /* 0x00000004320e0981 */ /* 0x0000a6000c2e1900 */
[--C-:B------:R-:W-:Y:S01]  /*1750*/  IMAD.WIDE R54, R55, 0x4, R44.reuse ;  /* 0x0000000437367825 */ /* 0x100fe200078e022c */
[----:B------:R1:W4:Y:S03]  /*1760*/  @P3 LDG.E.EL R15, desc[UR4][R52.64] ;  /* 0x00000004340f3981 */ /* 0x000326000c2e1900 */
[----:B------:R-:W-:Y:S01]  /*1770*/  IMAD.WIDE R46, R47, 0x4, R44 ;  /* 0x000000042f2e7825 */ /* 0x000fe200078e022c */
[----:B------:R1:W4:Y:S03]  /*1780*/  @P3 LDG.E.EL R11, desc[UR4][R54.64] ;  /* 0x00000004360b3981 */ /* 0x000326000c2e1900 */
[----:B------:R-:W-:Y:S01]  /*1790*/  IMAD.WIDE R48, R0, 0x4, R32 ;  /* 0x0000000400307825 */ /* 0x000fe200078e0220 */
[----:B------:R1:W4:Y:S01]  /*17a0*/  @P0 LDG.E.EL R12, desc[UR4][R46.64] ;  /* 0x000000042e0c0981 */ /* 0x000322000c2e1900 */
[----:B0-----:R-:W-:-:S02]  /*17b0*/  CS2R R50, SRZ ;  /* 0x0000000000327805 */ /* 0x001fc4000001ff00 */
[----:B-1----:R-:W-:Y:S01]  /*17c0*/  IMAD.MOV.U32 R52, RZ, RZ, RZ ;  /* 0x000000ffff347224 */ /* 0x002fe200078e00ff */
[----:B------:R0:W4:Y:S01]  /*17d0*/  @P3 LDG.E.EL R13, desc[UR4][R48.64] ;  /* 0x00000004300d3981 */ /* 0x000122000c2e1900 */
[----:B------:R-:W-:-:S04]  /*17e0*/  IMAD.WIDE R54, R10, 0x4, R42 ;  /* 0x000000040a367825 */ /* 0x000fc800078e022a */
[C---:B------:R-:W-:Y:S01]  /*17f0*/  IMAD.WIDE R46, R10.reuse, 0x4, R38 ;  /* 0x000000040a2e7825 */ /* 0x040fe200078e0226 */
[----:B------:R-:W4:Y:S03]  /*1800*/  @P0 LDG.E.EL R76, desc[UR4][R54.64] ;  /* 0x00000004364c0981 */ /* 0x000f26000c2e1900 */
[--C-:B0-----:R-:W-:Y:S01]  /*1810*/  IMAD.WIDE R48, R10, 0x4, R30.reuse ;  /* 0x000000040a307825 */ /* 0x101fe200078e021e */
[----:B------:R-:W4:Y:S04]  /*1820*/  @P0 LDG.E.EL R51, desc[UR4][R46.64] ;  /* 0x000000042e330981 */ /* 0x000f28000c2e1900 */
[----:B------:R0:W4:Y:S01]  /*1830*/  @P0 LDG.E.EL R52, desc[UR4][R48.64] ;  /* 0x0000000430340981 */ /* 0x000122000c2e1900 */
[----:B------:R-:W0:Y:S08]  /*1840*/  MUFU.RCP R75, R75 ;  /* 0x0000004b004b7308 */ /* 0x000e300000001000 */
[----:B------:R-:W1:Y:S01]  /*1850*/  MUFU.RCP R23, R23 ;  /* 0x0000001700177308 */ /* 0x000e620000001000 */
[----:B------:R-:W-:Y:S01]  /*1860*/  IMAD.WIDE R56, R0, 0x4, R30 ;  /* 0x0000000400387825 */ /* 0x000fe200078e021e */
[----:B------:R-:W-:-:S03]  /*1870*/  SEL R70, R70, RZ, P2 ;  /* 0x000000ff46467207 */ /* 0x000fc60001000000 */
[----:B------:R-:W-:Y:S01]  /*1880*/  FADD R71, R74, -R71 ;  /* 0x800000474a477221 */ /* 0x000fe20000000000 */
[----:B------:R-:W-:Y:S01]  /*1890*/  VIADD R53, R3, 0x202 ;  /* 0x0000020203357836 */ /* 0x000fe20000000000 */
[----:B------:R1:W4:Y:S01]  /*18a0*/  @P3 LDG.E.EL R50, desc[UR4][R56.64] ;  /* 0x0000000438323981 */ /* 0x000322000c2e1900 */
[----:B0-----:R-:W-:Y:S02]  /*18b0*/  FMUL R48, R75, R19 ;  /* 0x000000134b307220 */ /* 0x001fe40000400000 */
[----:B------:R-:W0:Y:S01]  /*18c0*/  MUFU.RCP R19, R64 ;  /* 0x0000004000137308 */ /* 0x000e220000001000 */
[----:B------:R-:W-:-:S04]  /*18d0*/  IMAD.HI R54, R53, 0x1948b0fd, RZ ;  /* 0x1948b0fd35367827 */ /* 0x000fc800078e02ff */
[----:B------:R-:W-:Y:S01]  /*18e0*/  FMUL R71, R48, R71 ;  /* 0x0000004730477220 */ /* 0x000fe20000400000 */
[----:B------:R-:W-:Y:S01]  /*18f0*/  SEL R62, R62, RZ, P2 ;  /* 0x000000ff3e3e7207 */ /* 0x000fe20001000000 */
[----:B-1----:R-:W-:Y:S01]  /*1900*/  FMUL R47, R23, R72 ;  /* 0x00000048172f7220 */ /* 0x002fe20000400000 */
[----:B------:R-:W1:Y:S01]  /*1910*/  MUFU.RCP R56, R73 ;  /* 0x0000004900387308 */ /* 0x000e620000001000 */
[----:B------:R-:W-:Y:S01]  /*1920*/  FFMA R25, R66, R71, R25 ;  /* 0x0000004742197223 */ /* 0x000fe20000000019 */
[----:B------:R-:W-:Y:S02]  /*1930*/  SHF.R.U32.HI R55, RZ, 0x1f, R54 ;  /* 0x0000001fff377819 */ /* 0x000fe40000011636 */
[----:B------:R-:W-:Y:S02]  /*1940*/  SEL R23, R26, RZ, P4 ;  /* 0x000000ff1a177207 */ /* 0x000fe40002000000 */
[----:B------:R-:W-:Y:S01]  /*1950*/  LEA.HI.SX32 R54, R54, R55, 0x1d ;  /* 0x0000003736367211 */ /* 0x000fe200078feaff */
[----:B0-----:R-:W-:Y:S01]  /*1960*/  FMUL R24, R19, R24 ;  /* 0x0000001813187220 */ /* 0x001fe20000400000 */
[----:B------:R-:W-:-:S03]  /*1970*/  FADD R63, R68, -R63 ;  /* 0x8000003f443f7221 */ /* 0x000fc60000000000 */
[----:B------:R-:W-:-:S04]  /*1980*/  IMAD.HI R19, R54, 0x66666667, RZ ;  /* 0x6666666736137827 */ /* 0x000fc800078e02ff */
[----:B-1----:R-:W-:-:S04]  /*1990*/  FMUL R56, R56, R65 ;  /* 0x0000004138387220 */ /* 0x002fc80000400000 */
[----:B------:R-:W-:-:S04]  /*19a0*/  FMUL R63, R56, R63 ;  /* 0x0000003f383f7220 */ /* 0x000fc80000400000 */
[----:B------:R-:W-:Y:S01]  /*19b0*/  FFMA R17, R17, R63, R18 ;  /* 0x0000003f11117223 */ /* 0x000fe20000000012 */
[----:B------:R-:W-:Y:S02]  /*19c0*/  VIADD R18, R3, 0x203 ;  /* 0x0000020303127836 */ /* 0x000fe40000000000 */
[----:B------:R-:W-:Y:S01]  /*19d0*/  IMAD.WIDE R58, R0, 0x4, R38 ;  /* 0x00000004003a7825 */ /* 0x000fe200078e0226 */
[----:B------:R-:W-:-:S04]  /*19e0*/  CS2R R56, SRZ ;  /* 0x0000000000387805 */ /* 0x000fc8000001ff00 */
[----:B------:R0:W4:Y:S01]  /*19f0*/  @P3 LDG.E.EL R77, desc[UR4][R58.64] ;  /* 0x000000043a4d3981 */ /* 0x000122000c2e1900 */
[----:B---3--:R-:W-:-:S05]  /*1a00*/  SEL R69, R69, RZ, P2 ;  /* 0x000000ff45457207 */ /* 0x008fca0001000000 */
[----:B------:R-:W-:-:S04]  /*1a10*/  FADD R46, R70, -R69 ;  /* 0x80000045462e7221 */ /* 0x000fc80000000000 */
[----:B------:R-:W-:Y:S01]  /*1a20*/  FMUL R46, R47, R46 ;  /* 0x0000002e2f2e7220 */ /* 0x000fe20000400000 */
[----:B-----5:R-:W-:Y:S02]  /*1a30*/  SEL R67, R67, RZ, P2 ;  /* 0x000000ff43437207 */ /* 0x020fe40001000000 */
[----:B------:R-:W-:Y:S02]  /*1a40*/  ISETP.GE.AND P2, PT, R22, 0x200, PT ;  /* 0x000002001600780c */ /* 0x000fe40003f46270 */
[----:B------:R-:W-:Y:S01]  /*1a50*/  SEL R22, R27, RZ, P4 ;  /* 0x000000ff1b167207 */ /* 0x000fe20002000000 */
[----:B------:R-:W-:Y:S01]  /*1a60*/  FFMA R46, R67, R46, R62 ;  /* 0x0000002e432e7223 */ /* 0x000fe2000000003e */
[----:B------:R-:W-:Y:S02]  /*1a70*/  SEL R60, R60, RZ, P4 ;  /* 0x000000ff3c3c7207 */ /* 0x000fe40002000000 */
[----:B------:R-:W-:Y:S02]  /*1a80*/  SEL R61, R61, RZ, P4 ;  /* 0x000000ff3d3d7207 */ /* 0x000fe40002000000 */
[----:B------:R-:W-:Y:S01]  /*1a90*/  FSETP.GEU.AND P4, PT, R25, RZ, PT ;  /* 0x000000ff1900720b */ /* 0x000fe20003f8e000 */
[----:B------:R-:W-:-:S03]  /*1aa0*/  FADD R23, R23, -R22 ;  /* 0x8000001617177221 */ /* 0x000fc60000000000 */
[----:B------:R-:W-:Y:S02]  /*1ab0*/  FSEL R22, R25, RZ, P4 ;  /* 0x000000ff19167208 */ /* 0x000fe40002000000 */
[----:B------:R-:W-:-:S04]  /*1ac0*/  FSETP.GEU.AND P4, PT, R46, RZ, PT ;  /* 0x000000ff2e00720b */ /* 0x000fc80003f8e000 */
[----:B------:R-:W-:Y:S02]  /*1ad0*/  @P2 FSEL R22, R46, RZ, P4 ;  /* 0x000000ff2e162208 */ /* 0x000fe40002000000 */
[----:B------:R-:W-:Y:S02]  /*1ae0*/  ISETP.GE.AND P2, PT, R16, 0x200, PT ;  /* 0x000002001000780c */ /* 0x000fe40003f46270 */
[----:B------:R-:W-:Y:S01]  /*1af0*/  SHF.R.U32.HI R16, RZ, 0x1f, R19 ;  /* 0x0000001fff107819 */ /* 0x000fe20000011613 */
[----:B------:R-:W-:-:S03]  /*1b00*/  FMUL R23, R24, R23 ;  /* 0x0000001718177220 */ /* 0x000fc60000400000 */
[----:B------:R-:W-:Y:S01]  /*1b10*/  LEA.HI.SX32 R19, R19, R16, 0x18 ;  /* 0x0000001013137211 */ /* 0x000fe200078fc2ff */
[----:B------:R-:W-:Y:S01]  /*1b20*/  FFMA R25, R60, R23, R61 ;  /* 0x000000173c197223 */ /* 0x000fe2000000003d */
[----:B------:R-:W-:Y:S01]  /*1b30*/  FSETP.GEU.AND P4, PT, R17, RZ, PT ;  /* 0x000000ff1100720b */ /* 0x000fe20003f8e000 */
[----:B------:R-:W-:-:S04]  /*1b40*/  IMAD.HI R16, R18, 0x1948b0fd, RZ ;  /* 0x1948b0fd12107827 */ /* 0x000fc800078e02ff */
[----:B------:R-:W-:Y:S01]  /*1b50*/  IMAD R19, R19, -0x280, R54 ;  /* 0xfffffd8013137824 */ /* 0x000fe200078e0236 */
[----:B------:R-:W-:Y:S01]  /*1b60*/  FSEL R23, R17, RZ, P4 ;  /* 0x000000ff11177208 */ /* 0x000fe20002000000 */
[----:B------:R-:W-:Y:S01]  /*1b70*/  IMAD R24, R54, -0x51, R53 ;  /* 0xffffffaf36187824 */ /* 0x000fe200078e0235 */
[----:B------:R-:W-:Y:S02]  /*1b80*/  FSETP.GEU.AND P4, PT, R25, RZ, PT ;  /* 0x000000ff1900720b */ /* 0x000fe40003f8e000 */
[----:B------:R-:W-:Y:S02]  /*1b90*/  SHF.R.U32.HI R17, RZ, 0x1f, R16 ;  /* 0x0000001fff117819 */ /* 0x000fe40000011610 */
[----:B------:R-:W-:Y:S01]  /*1ba0*/  ISETP.GE.AND P1, PT, R19, 0x200, PT ;  /* 0x000002001300780c */ /* 0x000fe20003f26270 */
[----:B------:R-:W-:Y:S01]  /*1bb0*/  IMAD R26, R24, 0x200, R9 ;  /* 0x00000200181a7824 */ /* 0x000fe200078e0209 */
[----:B------:R-:W-:Y:S02]  /*1bc0*/  @P2 FSEL R23, R25, RZ, P4 ;  /* 0x000000ff19172208 */ /* 0x000fe40002000000 */
[----:B------:R-:W-:-:S02]  /*1bd0*/  LEA.HI.SX32 R17, R16, R17, 0x1d ;  /* 0x0000001110117211 */ /* 0x000fc400078feaff */
[----:B------:R-:W-:Y:S01]  /*1be0*/  ISETP.LT.AND P2, PT, R5, 0x32a00, !P1 ;  /* 0x00032a000500780c */ /* 0x000fe20004f41270 */
[----:B------:R-:W-:Y:S02]  /*1bf0*/  IMAD.IADD R27, R19, 0x1, R26 ;  /* 0x00000001131b7824 */ /* 0x000fe400078e021a */
[----:B------:R-:W-:Y:S01]  /*1c00*/  IMAD.HI R16, R17, 0x66666667, RZ ;  /* 0x6666666711107827 */ /* 0x000fe200078e02ff */
[----:B------:R-:W-:-:S03]  /*1c10*/  CS2R R54, SRZ ;  /* 0x0000000000367805 */ /* 0x000fc6000001ff00 */
[----:B------:R-:W-:Y:S01]  /*1c20*/  IMAD.WIDE R26, R27, 0x4, R44 ;  /* 0x000000041b1a7825 */ /* 0x000fe200078e022c */
[----:B------:R-:W-:-:S03]  /*1c30*/  SHF.R.U32.HI R47, RZ, 0x1f, R16 ;  /* 0x0000001fff2f7819 */ /* 0x000fc60000011610 */
[----:B------:R-:W-:Y:S01]  /*1c40*/  IMAD.MOV.U32 R25, RZ, RZ, RZ ;  /* 0x000000ffff197224 */ /* 0x000fe200078e00ff */
[----:B------:R-:W-:Y:S01]  /*1c50*/  LEA.HI.SX32 R16, R16, R47, 0x18 ;  /* 0x0000002f10107211 */ /* 0x000fe200078fc2ff */
[----:B------:R1:W3:Y:S01]  /*1c60*/  @P2 LDG.E.EL R55, desc[UR4][R26.64] ;  /* 0x000000041a372981 */ /* 0x0002e2000c2e1900 */
[----:B------:R-:W-:Y:S02]  /*1c70*/  IMAD.MOV.U32 R53, RZ, RZ, RZ ;  /* 0x000000ffff357224 */ /* 0x000fe400078e00ff */
[----:B0-----:R-:W-:-:S04]  /*1c80*/  IMAD.WIDE R58, R19, 0x4, R32 ;  /* 0x00000004133a7825 */ /* 0x001fc800078e0220 */
[C---:B------:R-:W-:Y:S01]  /*1c90*/  IMAD.WIDE R48, R19.reuse, 0x4, R42 ;  /* 0x0000000413307825 */ /* 0x040fe200078e022a */
[----:B------:R0:W5:Y:S03]  /*1ca0*/  @P2 LDG.E.EL R25, desc[UR4][R58.64] ;  /* 0x000000043a192981 */ /* 0x000166000c2e1900 */
[C---:B-1----:R-:W-:Y:S01]  /*1cb0*/  IMAD.WIDE R26, R19.reuse, 0x4, R30 ;  /* 0x00000004131a7825 */ /* 0x042fe200078e021e */
[----:B------:R1:W5:Y:S03]  /*1cc0*/  @P2 LDG.E.EL R54, desc[UR4][R48.64] ;  /* 0x0000000430362981 */ /* 0x000366000c2e1900 */
[----:B------:R-:W-:Y:S01]  /*1cd0*/  IMAD.WIDE R46, R19, 0x4, R38 ;  /* 0x00000004132e7825 */ /* 0x000fe200078e0226 */
[----:B------:R-:W5:Y:S04]  /*1ce0*/  @P2 LDG.E.EL R53, desc[UR4][R26.64] ;  /* 0x000000041a352981 */ /* 0x000f68000c2e1900 */
[----:B------:R1:W5:Y:S01]  /*1cf0*/  @P2 LDG.E.EL R56, desc[UR4][R46.64] ;  /* 0x000000042e382981 */ /* 0x000362000c2e1900 */
[----:B------:R-:W-:-:S02]  /*1d00*/  IMAD R18, R17, -0x51, R18 ;  /* 0xffffffaf11127824 */ /* 0x000fc400078e0212 */
[----:B------:R-:W-:-:S03]  /*1d10*/  IMAD R17, R16, -0x280, R17 ;  /* 0xfffffd8010117824 */ /* 0x000fc600078e0211 */
[----:B0-----:R-:W-:Y:S02]  /*1d20*/  LEA R58, R18, R9, 0x9 ;  /* 0x00000009123a7211 */ /* 0x001fe400078e48ff */
[C---:B------:R-:W-:Y:S02]  /*1d30*/  ISETP.GE.AND P1, PT, R17.reuse, 0x200, PT ;  /* 0x000002001100780c */ /* 0x040fe40003f26270 */
[----:B-1----:R-:W-:Y:S02]  /*1d40*/  CS2R R48, SRZ ;  /* 0x0000000000307805 */ /* 0x002fe4000001ff00 */
[----:B------:R-:W-:Y:S01]  /*1d50*/  CS2R R46, SRZ ;  /* 0x00000000002e7805 */ /* 0x000fe2000001ff00 */
[----:B------:R-:W-:Y:S01]  /*1d60*/  IMAD.WIDE R32, R17, 0x4, R32 ;  /* 0x0000000411207825 */ /* 0x000fe200078e0220 */
[----:B--2---:R-:W-:Y:S02]  /*1d70*/  SEL R14, R14, RZ, P0 ;  /* 0x000000ff0e0e7207 */ /* 0x004fe40000000000 */
[----:B----4-:R-:W-:Y:S01]  /*1d80*/  SEL R16, R15, RZ, P3 ;  /* 0x000000ff0f107207 */ /* 0x010fe20001800000 */
[----:B------:R-:W-:Y:S01]  /*1d90*/  IMAD.IADD R15, R17, 0x1, R58 ;  /* 0x00000001110f7824 */ /* 0x000fe200078e023a */
[----:B------:R-:W-:-:S03]  /*1da0*/  SEL R12, R12, RZ, P0 ;  /* 0x000000ff0c0c7207 */ /* 0x000fc60000000000 */
[----:B------:R-:W-:Y:S01]  /*1db0*/  IMAD.WIDE R44, R15, 0x4, R44 ;  /* 0x000000040f2c7825 */ /* 0x000fe200078e022c */
[----:B------:R-:W-:Y:S02]  /*1dc0*/  SEL R9, R76, RZ, P0 ;  /* 0x000000ff4c097207 */ /* 0x000fe40000000000 */
[----:B------:R-:W-:Y:S02]  /*1dd0*/  SEL R51, R51, RZ, P0 ;  /* 0x000000ff33337207 */ /* 0x000fe40000000000 */
[----:B------:R-:W-:Y:S02]  /*1de0*/  SEL R52, R52, RZ, P0 ;  /* 0x000000ff34347207 */ /* 0x000fe40000000000 */
[----:B------:R-:W-:Y:S01]  /*1df0*/  ISETP.LT.AND P0, PT, R5, 0x32a00, !P1 ;  /* 0x00032a000500780c */ /* 0x000fe20004f01270 */
[----:B------:R-:W-:-:S04]  /*1e00*/  IMAD.WIDE R26, R17, 0x4, R42 ;  /* 0x00000004111a7825 */ /* 0x000fc800078e022a */
[----:B------:R-:W-:-:S04]  /*1e10*/  IMAD.WIDE R30, R17, 0x4, R30 ;  /* 0x00000004111e7825 */ /* 0x000fc800078e021e */
[----:B------:R-:W-:-:S04]  /*1e20*/  IMAD.WIDE R38, R17, 0x4, R38 ;  /* 0x0000000411267825 */ /* 0x000fc800078e0226 */
[----:B------:R0:W2:Y:S04]  /*1e30*/  @P0 LDG.E.EL R47, desc[UR4][R44.64] ;  /* 0x000000042c2f0981 */ /* 0x0000a8000c2e1900 */
[----:B------:R1:W4:Y:S04]  /*1e40*/  @P0 LDG.E.EL R46, desc[UR4][R32.64] ;  /* 0x00000004202e0981 */ /* 0x000328000c2e1900 */
[----:B------:R-:W4:Y:S04]  /*1e50*/  @P0 LDG.E.EL R57, desc[UR4][R26.64] ;  /* 0x000000041a390981 */ /* 0x000f28000c2e1900 */
[----:B------:R-:W4:Y:S04]  /*1e60*/  @P0 LDG.E.EL R49, desc[UR4][R30.64] ;  /* 0x000000041e310981 */ /* 0x000f28000c2e1900 */
[----:B------:R1:W4:Y:S01]  /*1e70*/  @P0 LDG.E.EL R48, desc[UR4][R38.64] ;  /* 0x0000000426300981 */ /* 0x000322000c2e1900 */
[----:B0-----:R-:W-:-:S04]  /*1e80*/  IMAD R45, R2, 0x2880, RZ ;  /* 0x00002880022d7824 */ /* 0x001fc800078e02ff */
[----:B-1----:R-:W-:-:S05]  /*1e90*/  IMAD R33, R4, 0x80, R45 ;  /* 0x0000008004217824 */ /* 0x002fca00078e022d */
[----:B------:R-:W-:Y:S01]  /*1ea0*/  SHF.R.S32.HI R59, RZ, 0x1f, R33 ;  /* 0x0000001fff3b7819 */ /* 0x000fe20000011421 */
[--C-:B------:R-:W-:Y:S02]  /*1eb0*/  IMAD R24, R24, 0x80, R45.reuse ;  /* 0x0000008018187824 */ /* 0x100fe400078e022d */
[----:B------:R-:W-:Y:S02]  /*1ec0*/  IMAD R18, R18, 0x80, R45 ;  /* 0x0000008012127824 */ /* 0x000fe400078e022d */
[----:B------:R-:W-:Y:S01]  /*1ed0*/  IMAD.WIDE R38, R0, 0x4, R36 ;  /* 0x0000000400267825 */ /* 0x000fe200078e0224 */
[----:B---3--:R-:W-:Y:S02]  /*1ee0*/  SEL R2, R55, RZ, P2 ;  /* 0x000000ff37027207 */ /* 0x008fe40001000000 */
[----:B-----5:R-:W-:Y:S02]  /*1ef0*/  SEL R44, R25, RZ, P2 ;  /* 0x000000ff192c7207 */ /* 0x020fe40001000000 */
[----:B------:R-:W-:-:S02]  /*1f00*/  SEL R15, R54, RZ, P2 ;  /* 0x000000ff360f7207 */ /* 0x000fc40001000000 */
[----:B------:R-:W-:Y:S02]  /*1f10*/  SEL R43, R53, RZ, P2 ;  /* 0x000000ff352b7207 */ /* 0x000fe40001000000 */
[----:B------:R-:W-:Y:S02]  /*1f20*/  SEL R42, R56, RZ, P2 ;  /* 0x000000ff382a7207 */ /* 0x000fe40001000000 */
[----:B------:R-:W-:Y:S01]  /*1f30*/  IADD3 R33, P2, R0, R33, RZ ;  /* 0x0000002100217210 */ /* 0x000fe20007f5e0ff */
[----:B------:R-:W-:-:S03]  /*1f40*/  IMAD R25, R8, 0x80, R45 ;  /* 0x0000008008197824 */ /* 0x000fc600078e022d */
[----:B------:R-:W-:Y:S02]  /*1f50*/  LEA.HI.X.SX32 R4, R0, R59, 0x1, P2 ;  /* 0x0000003b00047211 */ /* 0x000fe400010f0eff */
[C---:B------:R-:W-:Y:S02]  /*1f60*/  LEA R26, P2, R33.reuse, UR6, 0x2 ;  /* 0x00000006211a7c11 */ /* 0x040fe4000f8410ff */
[----:B------:R-:W-:Y:S02]  /*1f70*/  SHF.R.S32.HI R31, RZ, 0x1f, R25 ;  /* 0x0000001fff1f7819 */ /* 0x000fe40000011419 */
[----:B------:R-:W-:Y:S02]  /*1f80*/  LEA.HI.X R27, R33, UR7, R4, 0x2, P2 ;  /* 0x00000007211b7c11 */ /* 0x000fe400090f1404 */
[----:B------:R-:W-:-:S04]  /*1f90*/  IADD3 R25, P2, R10, R25, RZ ;  /* 0x000000190a197210 */ /* 0x000fc80007f5e0ff */
[----:B------:R-:W-:Y:S02]  /*1fa0*/  LEA.HI.X.SX32 R4, R10, R31, 0x1, P2 ;  /* 0x0000001f0a047211 */ /* 0x000fe400010f0eff */
[----:B------:R-:W-:-:S04]  /*1fb0*/  LEA R30, P2, R25, UR6, 0x2 ;  /* 0x00000006191e7c11 */ /* 0x000fc8000f8410ff */
[----:B------:R-:W-:Y:S02]  /*1fc0*/  LEA.HI.X R31, R25, UR7, R4, 0x2, P2 ;  /* 0x00000007191f7c11 */ /* 0x000fe400090f1404 */
[----:B------:R-:W-:Y:S02]  /*1fd0*/  SHF.R.S32.HI R4, RZ, 0x1f, R24 ;  /* 0x0000001fff047819 */ /* 0x000fe40000011418 */
[----:B------:R-:W-:-:S04]  /*1fe0*/  IADD3 R8, P2, R19, R24, RZ ;  /* 0x0000001813087210 */ /* 0x000fc80007f5e0ff */
[----:B------:R-:W-:Y:S02]  /*1ff0*/  LEA.HI.X.SX32 R25, R19, R4, 0x1, P2 ;  /* 0x0000000413197211 */ /* 0x000fe400010f0eff */
[C---:B------:R-:W-:Y:S02]  /*2000*/  LEA R24, P2, R8.reuse, UR6, 0x2 ;  /* 0x0000000608187c11 */ /* 0x040fe4000f8410ff */
[----:B------:R-:W-:Y:S02]  /*2010*/  SHF.R.S32.HI R4, RZ, 0x1f, R18 ;  /* 0x0000001fff047819 */ /* 0x000fe40000011412 */
[----:B------:R-:W-:Y:S02]  /*2020*/  LEA.HI.X R25, R8, UR7, R25, 0x2, P2 ;  /* 0x0000000708197c11 */ /* 0x000fe400090f1419 */
[----:B------:R-:W-:-:S04]  /*2030*/  IADD3 R32, P2, R17, R18, RZ ;  /* 0x0000001211207210 */ /* 0x000fc80007f5e0ff */
[----:B------:R-:W-:Y:S02]  /*2040*/  LEA.HI.X.SX32 R33, R17, R4, 0x1, P2 ;  /* 0x0000000411217211 */ /* 0x000fe400010f0eff */
[----:B------:R-:W-:Y:S02]  /*2050*/  LEA R4, P2, R32, UR6, 0x2 ;  /* 0x0000000620047c11 */ /* 0x000fe4000f8410ff */
[----:B------:R-:W-:Y:S01]  /*2060*/  CS2R R58, SRZ ;  /* 0x00000000003a7805 */ /* 0x000fe2000001ff00 */
[----:B------:R-:W-:Y:S02]  /*2070*/  IMAD.MOV.U32 R55, RZ, RZ, RZ ;  /* 0x000000ffff377224 */ /* 0x000fe400078e00ff */
[----:B------:R-:W-:Y:S01]  /*2080*/  IMAD.MOV.U32 R53, RZ, RZ, RZ ;  /* 0x000000ffff357224 */ /* 0x000fe200078e00ff */
[----:B--2---:R-:W-:Y:S02]  /*2090*/  SEL R18, R47, RZ, P0 ;  /* 0x000000ff2f127207 */ /* 0x004fe40000000000 */
[----:B----4-:R-:W-:-:S02]  /*20a0*/  SEL R54, R46, RZ, P0 ;  /* 0x000000ff2e367207 */ /* 0x010fc40000000000 */
[----:B------:R-:W-:Y:S02]  /*20b0*/  SEL R47, R57, RZ, P0 ;  /* 0x000000ff392f7207 */ /* 0x000fe40000000000 */
[----:B------:R-:W-:Y:S02]  /*20c0*/  SEL R45, R49, RZ, P0 ;  /* 0x000000ff312d7207 */ /* 0x000fe40000000000 */
[----:B------:R-:W-:Y:S02]  /*20d0*/  SEL R8, R48, RZ, P0 ;  /* 0x000000ff30087207 */ /* 0x000fe40000000000 */
[----:B------:R-:W-:Y:S02]  /*20e0*/  ISETP.GE.AND P0, PT, R5, 0x32a00, PT ;  /* 0x00032a000500780c */ /* 0x000fe40003f06270 */
[----:B------:R-:W-:Y:S02]  /*20f0*/  LEA.HI.X R5, R32, UR7, R33, 0x2, P2 ;  /* 0x0000000720057c11 */ /* 0x000fe400090f1421 */
[----:B------:R-:W-:Y:S01]  /*2100*/  ISETP.GT.AND P2, PT, R0, 0x1ff, !P0 ;  /* 0x000001ff0000780c */ /* 0x000fe20004744270 */
[----:B------:R-:W-:-:S02]  /*2110*/  IMAD.MOV.U32 R46, RZ, RZ, RZ ;  /* 0x000000ffff2e7224 */ /* 0x000fc400078e00ff */
[----:B------:R-:W-:-:S04]  /*2120*/  IMAD.WIDE R48, R0, 0x4, R40 ;  /* 0x0000000400307825 */ /* 0x000fc800078e0228 */
[----:B------:R-:W-:-:S04]  /*2130*/  IMAD.WIDE R56, R0, 0x4, R28 ;  /* 0x0000000400387825 */ /* 0x000fc800078e021c */
[----:B------:R-:W-:Y:S02]  /*2140*/  IMAD.WIDE R32, R0, 0x4, R34 ;  /* 0x0000000400207825 */ /* 0x000fe400078e0222 */
[----:B------:R-:W2:Y:S04]  /*2150*/  @P2 LDG.E.EL R46, desc[UR4][R38.64+-0x800] ;  /* 0xfff80004262e2981 */ /* 0x000ea8000c2e1900 */
[----:B------:R-:W3:Y:S04]  /*2160*/  @P2 LDG.E.EL R59, desc[UR4][R48.64+-0x800] ;  /* 0xfff80004303b2981 */ /* 0x000ee8000c2e1900 */
[----:B------:R0:W4:Y:S04]  /*2170*/  @P2 LDG.E.EL R55, desc[UR4][R56.64+-0x800] ;  /* 0xfff8000438372981 */ /* 0x000128000c2e1900 */
[----:B------:R1:W5:Y:S04]  /*2180*/  @P2 LDG.E.EL R53, desc[UR4][R26.64+-0x800] ;  /* 0xfff800041a352981 */ /* 0x000368000c2e1900 */
[----:B------:R1:W5:Y:S01]  /*2190*/  @P2 LDG.E.EL R58, desc[UR4][R32.64+-0x800] ;  /* 0xfff80004203a2981 */ /* 0x000362000c2e1900 */
[----:B------:R-:W-:-:S02]  /*21a0*/  CS2R R60, SRZ ;  /* 0x00000000003c7805 */ /* 0x000fc4000001ff00 */
[----:B0-----:R-:W-:Y:S01]  /*21b0*/  CS2R R56, SRZ ;  /* 0x0000000000387805 */ /* 0x001fe2000001ff00 */
[----:B------:R-:W-:-:S04]  /*21c0*/  IMAD.WIDE R38, R10, 0x4, R28 ;  /* 0x000000040a267825 */ /* 0x000fc800078e021c */
[----:B-1----:R-:W-:-:S04]  /*21d0*/  IMAD.WIDE R26, R10, 0x4, R40 ;  /* 0x000000040a1a7825 */ /* 0x002fc800078e0228 */
[----:B------:R-:W-:Y:S01]  /*21e0*/  IMAD.WIDE R32, R10, 0x4, R36 ;  /* 0x000000040a207825 */ /* 0x000fe200078e0224 */
[----:B--2---:R-:W-:Y:S02]  /*21f0*/  SEL R48, R46, RZ, P2 ;  /* 0x000000ff2e307207 */ /* 0x004fe40001000000 */
[----:B---3--:R-:W-:Y:S02]  /*2200*/  SEL R59, R59, RZ, P2 ;  /* 0x000000ff3b3b7207 */ /* 0x008fe40001000000 */
[----:B----4-:R-:W-:Y:S02]  /*2210*/  SEL R49, R55, RZ, P2 ;  /* 0x000000ff37317207 */ /* 0x010fe40001000000 */
[----:B-----5:R-:W-:Y:S02]  /*2220*/  SEL R53, R53, RZ, P2 ;  /* 0x000000ff35357207 */ /* 0x020fe40001000000 */
[----:B------:R-:W-:Y:S02]  /*2230*/  SEL R46, R58, RZ, P2 ;  /* 0x000000ff3a2e7207 */ /* 0x000fe40001000000 */
[----:B------:R-:W-:Y:S01]  /*2240*/  ISETP.GT.AND P2, PT, R10, 0x1ff, !P0 ;  /* 0x000001ff0a00780c */ /* 0x000fe20004744270 */
[----:B------:R-:W-:-:S02]  /*2250*/  IMAD.MOV.U32 R58, RZ, RZ, RZ ;  /* 0x000000ffff3a7224 */ /* 0x000fc400078e00ff */
[----:B------:R-:W-:-:S10]  /*2260*/  IMAD.MOV.U32 R55, RZ, RZ, RZ ;  /* 0x000000ffff377224 */ /* 0x000fd400078e00ff */
[----:B------:R0:W2:Y:S04]  /*2270*/  @P2 LDG.E.EL R58, desc[UR4][R30.64+-0x800] ;  /* 0xfff800041e3a2981 */ /* 0x0000a8000c2e1900 */
[----:B------:R1:W3:Y:S04]  /*2280*/  @P2 LDG.E.EL R60, desc[UR4][R26.64+-0x800] ;  /* 0xfff800041a3c2981 */ /* 0x0002e8000c2e1900 */
[----:B------:R-:W4:Y:S01]  /*2290*/  @P2 LDG.E.EL R57, desc[UR4][R32.64+-0x800] ;  /* 0xfff8000420392981 */ /* 0x000f22000c2e1900 */
[----:B0-----:R-:W-:-:S03]  /*22a0*/  IMAD.WIDE R30, R10, 0x4, R34 ;  /* 0x000000040a1e7825 */ /* 0x001fc600078e0222 */
[----:B------:R0:W5:Y:S04]  /*22b0*/  @P2 LDG.E.EL R55, desc[UR4][R38.64+-0x800] ;  /* 0xfff8000426372981 */ /* 0x000168000c2e1900 */
[----:B------:R0:W5:Y:S01]  /*22c0*/  @P2 LDG.E.EL R56, desc[UR4][R30.64+-0x800] ;  /* 0xfff800041e382981 */ /* 0x000162000c2e1900 */
[----:B------:R-:W-:Y:S01]  /*22d0*/  CS2R R62, SRZ ;  /* 0x00000000003e7805 */ /* 0x000fe2000001ff00 */
[----:B------:R-:W-:Y:S02]  /*22e0*/  IMAD.MOV.U32 R64, RZ, RZ, RZ ;  /* 0x000000ffff407224 */ /* 0x000fe400078e00ff */
[----:B-1----:R-:W-:-:S04]  /*22f0*/  IMAD.WIDE R26, R19, 0x4, R40 ;  /* 0x00000004131a7825 */ /* 0x002fc800078e0228 */
[----:B0-----:R-:W-:Y:S02]  /*2300*/  IMAD.MOV.U32 R39, RZ, RZ, RZ ;  /* 0x000000ffff277224 */ /* 0x001fe400078e00ff */
[----:B------:R-:W-:-:S04]  /*2310*/  IMAD.WIDE R30, R19, 0x4, R36 ;  /* 0x00000004131e7825 */ /* 0x000fc800078e0224 */
[----:B------:R-:W-:Y:S01]  /*2320*/  IMAD.WIDE R32, R19, 0x4, R28 ;  /* 0x0000000413207825 */ /* 0x000fe200078e021c */
[----:B--2---:R-:W-:Y:S02]  /*2330*/  SEL R58, R58, RZ, P2 ;  /* 0x000000ff3a3a7207 */ /* 0x004fe40001000000 */
[----:B---3--:R-:W-:Y:S02]  /*2340*/  SEL R60, R60, RZ, P2 ;  /* 0x000000ff3c3c7207 */ /* 0x008fe40001000000 */
[----:B----4-:R-:W-:Y:S02]  /*2350*/  SEL R57, R57, RZ, P2 ;  /* 0x000000ff39397207 */ /* 0x010fe40001000000 */
[----:B-----5:R-:W-:Y:S02]  /*2360*/  SEL R55, R55, RZ, P2 ;  /* 0x000000ff37377207 */ /* 0x020fe40001000000 */
[----:B------:R-:W-:Y:S02]  /*2370*/  SEL R56, R56, RZ, P2 ;  /* 0x000000ff38387207 */ /* 0x000fe40001000000 */
[----:B------:R-:W-:-:S13]  /*2380*/  ISETP.GT.AND P2, PT, R19, 0x1ff, !P0 ;  /* 0x000001ff1300780c */ /* 0x000fda0004744270 */
[----:B------:R0:W2:Y:S04]  /*2390*/  @P2 LDG.E.EL R61, desc[UR4][R24.64+-0x800] ;  /* 0xfff80004183d2981 */ /* 0x0000a8000c2e1900 */
[----:B------:R-:W3:Y:S04]  /*23a0*/  @P2 LDG.E.EL R39, desc[UR4][R30.64+-0x800] ;  /* 0xfff800041e272981 */ /* 0x000ee8000c2e1900 */
[----:B------:R-:W4:Y:S01]  /*23b0*/  @P2 LDG.E.EL R62, desc[UR4][R26.64+-0x800] ;  /* 0xfff800041a3e2981 */ /* 0x000f22000c2e1900 */
[----:B0-----:R-:W-:-:S03]  /*23c0*/  IMAD.WIDE R24, R19, 0x4, R34 ;  /* 0x0000000413187825 */ /* 0x001fc600078e0222 */
[----:B------:R-:W5:Y:S04]  /*23d0*/  @P2 LDG.E.EL R63, desc[UR4][R32.64+-0x800] ;  /* 0xfff80004203f2981 */ /* 0x000f68000c2e1900 */
[----:B------:R0:W5:Y:S01]  /*23e0*/  @P2 LDG.E.EL R64, desc[UR4][R24.64+-0x800] ;  /* 0xfff8000418402981 */ /* 0x000162000c2e1900 */
[----:B------:R-:W-:-:S04]  /*23f0*/  FADD R59, R59, 0.0010000000474974513054 ;  /* 0x3a83126f3b3b7421 */ /* 0x000fc80000000000 */
[----:B------:R-:W1:Y:S01]  /*2400*/  MUFU.SQRT R38, R59 ;  /* 0x0000003b00267308 */ /* 0x000e620000002000 */
[----:B------:R-:W-:Y:S01]  /*2410*/  FADD R60, R60, 0.0010000000474974513054 ;  /* 0x3a83126f3c3c7421 */ /* 0x000fe20000000000 */
[----:B-1----:R-:W-:-:S04]  /*2420*/  FSETP.GEU.AND P1, PT, R38, 1.175494350822287508e-38, PT ;  /* 0x008000002600780b */ /* 0x002fc80003f2e000 */
[----:B0-----:R-:W-:Y:S01]  /*2430*/  P2R R25, PR, RZ, 0x2 ;  /* 0x00000002ff197803 */ /* 0x001fe20000000000 */
[----:B------:R-:W-:Y:S02]  /*2440*/  IMAD.MOV.U32 R59, RZ, RZ, RZ ;  /* 0x000000ffff3b7224 */ /* 0x000fe400078e00ff */
[----:B------:R-:W-:Y:S01]  /*2450*/  IMAD.WIDE R40, R17, 0x4, R40 ;  /* 0x0000000411287825 */ /* 0x000fe200078e0228 */
[----:B--2---:R-:W-:Y:S02]  /*2460*/  SEL R30, R61, RZ, P2 ;  /* 0x000000ff3d1e7207 */ /* 0x004fe40001000000 */
[----:B---3--:R-:W-:Y:S02]  /*2470*/  SEL R27, R39, RZ, P2 ;  /* 0x000000ff271b7207 */ /* 0x008fe40001000000 */
[----:B------:R-:W0:Y:S01]  /*2480*/  MUFU.SQRT R39, R60 ;  /* 0x0000003c00277308 */ /* 0x000e220000002000 */
[----:B----4-:R-:W-:Y:S02]  /*2490*/  SEL R62, R62, RZ, P2 ;  /* 0x000000ff3e3e7207 */ /* 0x010fe40001000000 */
[----:B-----5:R-:W-:-:S02]  /*24a0*/  SEL R31, R63, RZ, P2 ;  /* 0x000000ff3f1f7207 */ /* 0x020fc40001000000 */
[----:B------:R-:W-:Y:S02]  /*24b0*/  SEL R26, R64, RZ, P2 ;  /* 0x000000ff401a7207 */ /* 0x000fe40001000000 */
[----:B------:R-:W-:Y:S01]  /*24c0*/  FSETP.GT.AND P2, PT, R38, 8.50705917302346158658e+37, PT ;  /* 0x7e8000002600780b */ /* 0x000fe20003f44000 */
[----:B------:R-:W-:-:S03]  /*24d0*/  FADD R61, R62, 0.0010000000474974513054 ;  /* 0x3a83126f3e3d7421 */ /* 0x000fc60000000000 */
[----:B------:R-:W-:Y:S01]  /*24e0*/  FSEL R24, R7, 1, P2 ;  /* 0x3f80000007187808 */ /* 0x000fe20001000000 */
[----:B------:R-:W1:Y:S08]  /*24f0*/  MUFU.SQRT R33, R61 ;  /* 0x0000003d00217308 */ /* 0x000e700000002000 */
[----:B------:R-:W-:Y:S01]  /*2500*/  @P2 FMUL R38, R38, 0.25 ;  /* 0x3e80000026262820 */ /* 0x000fe20000400000 */
[----:B0-----:R-:W-:-:S02]  /*2510*/  FSETP.GT.AND P2, PT, R39, 8.50705917302346158658e+37, PT ;  /* 0x7e8000002700780b */ /* 0x001fc40003f44000 */
[----:B------:R-:W-:Y:S02]  /*2520*/  FSETP.GEU.AND P5, PT, R39, 1.175494350822287508e-38, PT ;  /* 0x008000002700780b */ /* 0x000fe40003fae000 */
[----:B------:R-:W-:-:S09]  /*2530*/  FSEL R32, R7, 1, P2 ;  /* 0x3f80000007207808 */ /* 0x000fd20001000000 */
[----:B------:R-:W-:Y:S01]  /*2540*/  @P2 FMUL R39, R39, 0.25 ;  /* 0x3e80000027272820 */ /* 0x000fe20000400000 */
[----:B-1----:R-:W-:Y:S02]  /*2550*/  FSETP.GT.AND P2, PT, R33, 8.50705917302346158658e+37, PT ;  /* 0x7e8000002100780b */ /* 0x002fe40003f44000 */
[----:B------:R-:W-:Y:S02]  /*2560*/  P2R R67, PR, RZ, 0x20 ;  /* 0x00000020ff437803 */ /* 0x000fe40000000000 */
[----:B------:R-:W-:Y:S02]  /*2570*/  ISETP.NE.AND P5, PT, R25, RZ, PT ;  /* 0x000000ff1900720c */ /* 0x000fe40003fa5270 */
[----:B------:R-:W-:Y:S02]  /*2580*/  FSETP.GEU.AND P4, PT, R33, 1.175494350822287508e-38, PT ;  /* 0x008000002100780b */ /* 0x000fe40003f8e000 */
[----:B------:R-:W-:-:S05]  /*2590*/  FSEL R25, R7, 1, P2 ;  /* 0x3f80000007197808 */ /* 0x000fca0001000000 */
[----:B------:R-:W-:Y:S01]  /*25a0*/  @P2 FMUL R33, R33, 0.25 ;  /* 0x3e80000021212820 */ /* 0x000fe20000400000 */
[----:B------:R-:W-:-:S13]  /*25b0*/  ISETP.GT.AND P2, PT, R17, 0x1ff, !P0 ;  /* 0x000001ff1100780c */ /* 0x000fda0004744270 */
[----:B------:R0:W2:Y:S01]  /*25c0*/  @P2 LDG.E.EL R59, desc[UR4][R40.64+-0x800] ;  /* 0xfff80004283b2981 */ /* 0x0000a2000c2e1900 */
[----:B------:R-:W-:-:S05]  /*25d0*/  SEL R13, R13, RZ, P3 ;  /* 0x000000ff0d0d7207 */ /* 0x000fca0001800000 */
[----:B------:R-:W-:-:S04]  /*25e0*/  FADD R13, R13, 9.9999997473787516356e-06 ;  /* 0x3727c5ac0d0d7421 */ /* 0x000fc80000000000 */
[----:B------:R-:W1:Y:S01]  /*25f0*/  MUFU.SQRT R61, R13 ;  /* 0x0000000d003d7308 */ /* 0x000e620000002000 */
[----:B------:R-:W-:Y:S01]  /*2600*/  FADD R14, R14, 9.9999997473787516356e-06 ;  /* 0x3727c5ac0e0e7421 */ /* 0x000fe20000000000 */
[----:B------:R-:W-:Y:S02]  /*2610*/  SEL R11, R11, RZ, P3 ;  /* 0x000000ff0b0b7207 */ /* 0x000fe40001800000 */
[----:B------:R-:W-:Y:S02]  /*2620*/  SEL R50, R50, RZ, P3 ;  /* 0x000000ff32327207 */ /* 0x000fe40001800000 */
[----:B------:R-:W-:Y:S02]  /*2630*/  SEL R77, R77, RZ, P3 ;  /* 0x000000ff4d4d7207 */ /* 0x000fe40001800000 */
[----:B0-----:R-:W0:Y:S01]  /*2640*/  MUFU.SQRT R40, R14 ;  /* 0x0000000e00287308 */ /* 0x001e220000002000 */
[----:B------:R-:W-:Y:S01]  /*2650*/  FADD R44, R44, 9.9999997473787516356e-06 ;  /* 0x3727c5ac2c2c7421 */ /* 0x000fe20000000000 */
[----:B------:R-:W-:Y:S01]  /*2660*/  P2R R69, PR, RZ, 0x1 ;  /* 0x00000001ff457803 */ /* 0x000fe20000000000 */
[----:B------:R-:W-:Y:S01]  /*2670*/  FADD R54, R54, 9.9999997473787516356e-06 ;  /* 0x3727c5ac36367421 */ /* 0x000fe20000000000 */
[----:B-1----:R-:W-:-:S04]  /*2680*/  FSETP.GEU.AND P0, PT, R61, 1.175494350822287508e-38, PT ;  /* 0x008000003d00780b */ /* 0x002fc80003f0e000 */
[----:B------:R-:W1:Y:S01]  /*2690*/  MUFU.SQRT R63, R54 ;  /* 0x00000036003f7308 */ /* 0x000e620000002000 */
[----:B------:R-:W-:Y:S02]  /*26a0*/  P2R R13, PR, RZ, 0x1 ;  /* 0x00000001ff0d7803 */ /* 0x000fe40000000000 */
[----:B0-----:R-:W-:Y:S02]  /*26b0*/  FSETP.GEU.AND P0, PT, R40, 1.175494350822287508e-38, PT ;  /* 0x008000002800780b */ /* 0x001fe40003f0e000 */
[----:B------:R-:W-:Y:S02]  /*26c0*/  P2R R68, PR, RZ, 0x20 ;  /* 0x00000020ff447803 */ /* 0x000fe40000000000 */
[----:B-1----:R-:W-:-:S04]  /*26d0*/  FSETP.GT.AND P5, PT, R63, 8.50705917302346158658e+37, PT ;  /* 0x7e8000003f00780b */ /* 0x002fc80003fa4000 */
[----:B------:R-:W-:Y:S01]  /*26e0*/  FSEL R65, R7, 1, P5 ;  /* 0x3f80000007417808 */ /* 0x000fe20002800000 */
[----:B------:R-:W-:Y:S02]  /*26f0*/  IMAD.MOV.U32 R14, RZ, RZ, RZ ;  /* 0x000000ffff0e7224 */ /* 0x000fe400078e00ff */
[----:B------:R-:W-:Y:S02]  /*2700*/  IMAD.MOV.U32 R54, RZ, RZ, RZ ;  /* 0x000000ffff367224 */ /* 0x000fe400078e00ff */
[C---:B------:R-:W-:Y:S02]  /*2710*/  IMAD.WIDE R36, R17.reuse, 0x4, R36 ;  /* 0x0000000411247825 */ /* 0x040fe400078e0224 */
[----:B------:R0:W3:Y:S02]  /*2720*/  @P2 LDG.E.EL R14, desc[UR4][R4.64+-0x800] ;  /* 0xfff80004040e2981 */ /* 0x0000e4000c2e1900 */
[----:B------:R-:W-:-:S04]  /*2730*/  IMAD.WIDE R28, R17, 0x4, R28 ;  /* 0x00000004111c7825 */ /* 0x000fc800078e021c */
[----:B------:R-:W-:Y:S01]  /*2740*/  IMAD.WIDE R34, R17, 0x4, R34 ;  /* 0x0000000411227825 */ /* 0x000fe200078e0222 */
[----:B--2---:R-:W-:-:S04]  /*2750*/  SEL R59, R59, RZ, P2 ;  /* 0x000000ff3b3b7207 */ /* 0x004fc80001000000 */
[----:B------:R-:W2:Y:S01]  /*2760*/  @P2 LDG.E.EL R54, desc[UR4][R34.64+-0x800] ;  /* 0xfff8000422362981 */ /* 0x000ea2000c2e1900 */
[----:B0-----:R-:W0:Y:S01]  /*2770*/  LDC.64 R4, c[0x0][0x260] ;  /* 0x00009800ff047b82 */ /* 0x001e220000000a00 */
[----:B------:R-:W-:-:S04]  /*2780*/  FADD R62, R59, 0.0010000000474974513054 ;  /* 0x3a83126f3b3e7421 */ /* 0x000fc80000000000 */
[----:B------:R-:W1:Y:S02]  /*2790*/  MUFU.SQRT R60, R62 ;  /* 0x0000003e003c7308 */ /* 0x000e640000002000 */
[C---:B-1----:R-:W-:Y:S02]  /*27a0*/  FSETP.GT.AND P6, PT, R60.reuse, 8.50705917302346158658e+37, PT ;  /* 0x7e8000003c00780b */ /* 0x042fe40003fc4000 */
[----:B------:R-:W-:Y:S02]  /*27b0*/  FSETP.GEU.AND P3, PT, R60, 1.175494350822287508e-38, PT ;  /* 0x008000003c00780b */ /* 0x000fe40003f6e000 */
[----:B------:R-:W-:-:S09]  /*27c0*/  FSEL R59, R7, 1, P6 ;  /* 0x3f800000073b7808 */ /* 0x000fd20003000000 */
[----:B------:R-:W-:Y:S01]  /*27d0*/  @P6 FMUL R60, R60, 0.25 ;  /* 0x3e8000003c3c6820 */ /* 0x000fe20000400000 */
[----:B------:R-:W-:Y:S01]  /*27e0*/  FSETP.GT.AND P6, PT, R61, 8.50705917302346158658e+37, PT ;  /* 0x7e8000003d00780b */ /* 0x000fe20003fc4000 */
[----:B------:R-:W1:Y:S03]  /*27f0*/  MUFU.SQRT R62, R44 ;  /* 0x0000002c003e7308 */ /* 0x000e660000002000 */
[----:B------:R-:W-:-:S09]  /*2800*/  FSEL R41, R7, 1, P6 ;  /* 0x3f80000007297808 */ /* 0x000fd20003000000 */
[----:B------:R-:W-:Y:S01]  /*2810*/  @P6 FMUL R61, R61, 0.25 ;  /* 0x3e8000003d3d6820 */ /* 0x000fe20000400000 */
[----:B------:R-:W-:-:S04]  /*2820*/  FSETP.GT.AND P6, PT, R40, 8.50705917302346158658e+37, PT ;  /* 0x7e8000002800780b */ /* 0x000fc80003fc4000 */
[----:B------:R-:W-:-:S09]  /*2830*/  FSEL R64, R7, 1, P6 ;  /* 0x3f80000007407808 */ /* 0x000fd20003000000 */
[----:B------:R-:W-:Y:S01]  /*2840*/  @P6 FMUL R40, R40, 0.25 ;  /* 0x3e80000028286820 */ /* 0x000fe20000400000 */
[C---:B-1----:R-:W-:Y:S02]  /*2850*/  FSETP.GT.AND P6, PT, R62.reuse, 8.50705917302346158658e+37, PT ;  /* 0x7e8000003e00780b */ /* 0x042fe40003fc4000 */
[----:B------:R-:W-:Y:S02]  /*2860*/  FSETP.GEU.AND P1, PT, R62, 1.175494350822287508e-38, PT ;  /* 0x008000003e00780b */ /* 0x000fe40003f2e000 */
[----:B------:R-:W-:-:S09]  /*2870*/  FSEL R66, R7, 1, P6 ;  /* 0x3f80000007427808 */ /* 0x000fd20003000000 */
[----:B------:R-:W-:Y:S01]  /*2880*/  @P6 FMUL R62, R62, 0.25 ;  /* 0x3e8000003e3e6820 */ /* 0x000fe20000400000 */
[C---:B------:R-:W-:Y:S01]  /*2890*/  FSETP.GEU.AND P6, PT, R63.reuse, 1.175494350822287508e-38, PT ;  /* 0x008000003f00780b */ /* 0x040fe20003fce000 */
[----:B------:R-:W-:Y:S01]  /*28a0*/  @P5 FMUL R63, R63, 0.25 ;  /* 0x3e8000003f3f5820 */ /* 0x000fe20000400000 */
[----:B------:R-:W-:-:S13]  /*28b0*/  ISETP.NE.AND P5, PT, R68, RZ, PT ;  /* 0x000000ff4400720c */ /* 0x000fda0003fa5270 */
[----:B------:R-:W-:Y:S01]  /*28c0*/  @!P5 FMUL R38, R38, 16777216 ;  /* 0x4b8000002626d820 */ /* 0x000fe20000400000 */
[----:B------:R-:W-:Y:S01]  /*28d0*/  @!P5 FMUL R24, R24, 16777216 ;  /* 0x4b8000001818d820 */ /* 0x000fe20000400000 */
[----:B------:R-:W-:-:S13]  /*28e0*/  ISETP.NE.AND P5, PT, R67, RZ, PT ;  /* 0x000000ff4300720c */ /* 0x000fda0003fa5270 */
[----:B------:R-:W-:Y:S01]  /*28f0*/  @!P5 FMUL R39, R39, 16777216 ;  /* 0x4b8000002727d820 */ /* 0x000fe20000400000 */
[----:B------:R-:W-:Y:S01]  /*2900*/  @!P5 FMUL R32, R32, 16777216 ;  /* 0x4b8000002020d820 */ /* 0x000fe20000400000 */
[----:B------:R-:W-:Y:S01]  /*2910*/  ISETP.NE.AND P5, PT, R13, RZ, PT ;  /* 0x000000ff0d00720c */ /* 0x000fe20003fa5270 */
[----:B------:R-:W-:Y:S01]  /*2920*/  @!P1 FMUL R62, R62, 16777216 ;  /* 0x4b8000003e3e9820 */ /* 0x000fe20000400000 */
[----:B------:R-:W-:Y:S01]  /*2930*/  @!P1 FMUL R66, R66, 16777216 ;  /* 0x4b80000042429820 */ /* 0x000fe20000400000 */
[----:B------:R-:W-:-:S10]  /*2940*/  ISETP.NE.AND P1, PT, R6, RZ, PT ;  /* 0x000000ff0600720c */ /* 0x000fd40003f25270 */
[----:B------:R-:W-:-:S04]  /*2950*/  @!P5 FMUL R61, R61, 16777216 ;  /* 0x4b8000003d3dd820 */ /* 0x000fc80000400000 */
[----:B------:R-:W1:Y:S01]  /*2960*/  MUFU.RCP R6, R61 ;  /* 0x0000003d00067308 */ /* 0x000e620000001000 */
[----:B------:R-:W-:Y:S01]  /*2970*/  @!P5 FMUL R41, R41, 16777216 ;  /* 0x4b8000002929d820 */ /* 0x000fe20000400000 */
[----:B------:R-:W-:-:S06]  /*2980*/  @!P0 FMUL R40, R40, 16777216 ;  /* 0x4b80000028288820 */ /* 0x000fcc0000400000 */
[----:B------:R4:W-:Y:S01]  /*2990*/  MUFU.RCP R7, R40 ;  /* 0x0000002800077308 */ /* 0x0009e20000001000 */
[----:B-1----:R-:W-:Y:S01]  /*29a0*/  FMUL R6, R6, R41 ;  /* 0x0000002906067220 */ /* 0x002fe20000400000 */
[----:B----4-:R-:W-:-:S06]  /*29b0*/  CS2R R40, SRZ ;  /* 0x0000000000287805 */ /* 0x010fcc000001ff00 */
[----:B------:R-:W4:Y:S04]  /*29c0*/  @P2 LDG.E.EL R41, desc[UR4][R36.64+-0x800] ;  /* 0xfff8000424292981 */ /* 0x000f28000c2e1900 */
[----:B------:R-:W5:Y:S01]  /*29d0*/  @P2 LDG.E.EL R40, desc[UR4][R28.64+-0x800] ;  /* 0xfff800041c282981 */ /* 0x000f62000c2e1900 */
[----:B------:R-:W1:Y:S01]  /*29e0*/  MUFU.RCP R13, R62 ;  /* 0x0000003e000d7308 */ /* 0x000e620000001000 */
[----:B------:R-:W-:-:S07]  /*29f0*/  @!P6 FMUL R63, R63, 16777216 ;  /* 0x4b8000003f3fe820 */ /* 0x000fce0000400000 */
[----:B------:R-:W0:Y:S01]  /*2a00*/  MUFU.RCP R61, R38 ;  /* 0x00000026003d7308 */ /* 0x000e220000001000 */
[----:B------:R-:W-:Y:S01]  /*2a10*/  @!P3 FMUL R60, R60, 16777216 ;  /* 0x4b8000003c3cb820 */ /* 0x000fe20000400000 */
[----:B------:R-:W-:Y:S01]  /*2a20*/  @!P4 FMUL R33, R33, 16777216 ;  /* 0x4b8000002121c820 */ /* 0x000fe20000400000 */
[----:B------:R-:W-:Y:S01]  /*2a30*/  FADD R11, R11, -R16 ;  /* 0x800000100b0b7221 */ /* 0x000fe20000000000 */
[----:B------:R-:W-:-:S04]  /*2a40*/  FADD R2, R2, -R15 ;  /* 0x8000000f02027221 */ /* 0x000fc80000000000 */
[----:B------:R-:W3:Y:S01]  /*2a50*/  MUFU.RCP R44, R63 ;  /* 0x0000003f002c7308 */ /* 0x000ee20000001000 */
[----:B-1----:R-:W-:Y:S01]  /*2a60*/  FMUL R13, R13, R66 ;  /* 0x000000420d0d7220 */ /* 0x002fe20000400000 */
[----:B------:R-:W-:Y:S01]  /*2a70*/  FMUL R6, R6, R11 ;  /* 0x0000000b06067220 */ /* 0x000fe20000400000 */
[----:B------:R-:W-:Y:S01]  /*2a80*/  FADD R48, R53, -R48 ;  /* 0x8000003035307221 */ /* 0x000fe20000000000 */
[----:B------:R-:W-:Y:S01]  /*2a90*/  @!P0 FMUL R64, R64, 16777216 ;  /* 0x4b80000040408820 */ /* 0x000fe20000400000 */
[----:B------:R-:W-:Y:S01]  /*2aa0*/  FMUL R2, R13, R2 ;  /* 0x000000020d027220 */ /* 0x000fe20000400000 */
[----:B0-----:R-:W-:Y:S02]  /*2ab0*/  FMUL R61, R61, R24 ;  /* 0x000000183d3d7220 */ /* 0x001fe40000400000 */
[----:B------:R-:W0:Y:S01]  /*2ac0*/  MUFU.RCP R39, R39 ;  /* 0x0000002700277308 */ /* 0x000e220000001000 */
[----:B------:R-:W-:Y:S01]  /*2ad0*/  FFMA R6, R50, R6, R77 ;  /* 0x0000000632067223 */ /* 0x000fe2000000004d */
[----:B------:R-:W-:Y:S01]  /*2ae0*/  ISETP.GE.AND P5, PT, R0, 0x200, PT ;  /* 0x000002000000780c */ /* 0x000fe20003fa6270 */
[----:B------:R-:W-:-:S05]  /*2af0*/  FMUL R48, R61, R48 ;  /* 0x000000303d307220 */ /* 0x000fca0000400000 */
[----:B------:R-:W1:Y:S01]  /*2b00*/  MUFU.RCP R16, R33 ;  /* 0x0000002100107308 */ /* 0x000e620000001000 */
[----:B------:R-:W-:Y:S01]  /*2b10*/  @!P6 FMUL R65, R65, 16777216 ;  /* 0x4b8000004141e820 */ /* 0x000fe20000400000 */
[----:B------:R-:W-:-:S06]  /*2b20*/  FMUL R7, R7, R64 ;  /* 0x0000004007077220 */ /* 0x000fcc0000400000 */
[----:B------:R-:W1:Y:S01]  /*2b30*/  MUFU.RCP R60, R60 ;  /* 0x0000003c003c7308 */ /* 0x000e620000001000 */
[----:B------:R-:W-:Y:S01]  /*2b40*/  FADD R12, R12, -R9 ;  /* 0x800000090c0c7221 */ /* 0x000fe20000000000 */
[----:B------:R-:W-:Y:S01]  /*2b50*/  FFMA R42, R43, R2, R42 ;  /* 0x000000022b2a7223 */ /* 0x000fe2000000002a */
[----:B---3--:R-:W-:Y:S01]  /*2b60*/  SEL R2, R14, RZ, P2 ;  /* 0x000000ff0e027207 */ /* 0x008fe20001000000 */
[----:B------:R-:W-:Y:S01]  /*2b70*/  FFMA R46, R49, R48, R46 ;  /* 0x00000030312e7223 */ /* 0x000fe2000000002e */
[----:B------:R-:W-:Y:S01]  /*2b80*/  FMUL R44, R44, R65 ;  /* 0x000000412c2c7220 */ /* 0x000fe20000400000 */
[----:B------:R-:W-:Y:S01]  /*2b90*/  FADD R47, R18, -R47 ;  /* 0x8000002f122f7221 */ /* 0x000fe20000000000 */
[----:B------:R-:W-:Y:S01]  /*2ba0*/  FMUL R7, R7, R12 ;  /* 0x0000000c07077220 */ /* 0x000fe20000400000 */
[----:B------:R-:W-:Y:S01]  /*2bb0*/  @!P4 FMUL R25, R25, 16777216 ;  /* 0x4b8000001919c820 */ /* 0x000fe20000400000 */
[----:B------:R-:W-:Y:S01]  /*2bc0*/  @!P3 FMUL R59, R59, 16777216 ;  /* 0x4b8000003b3bb820 */ /* 0x000fe20000400000 */
[----:B------:R-:W-:Y:S01]  /*2bd0*/  FMUL R44, R44, R47 ;  /* 0x0000002f2c2c7220 */ /* 0x000fe20000400000 */
[----:B------:R-:W-:Y:S01]  /*2be0*/  FFMA R51, R52, R7, R51 ;  /* 0x0000000734337223 */ /* 0x000fe20000000033 */
[----:B0-----:R-:W-:Y:S01]  /*2bf0*/  FMUL R32, R39, R32 ;  /* 0x0000002027207220 */ /* 0x001fe20000400000 */
[----:B-1----:R-:W-:Y:S01]  /*2c00*/  FMUL R16, R16, R25 ;  /* 0x0000001910107220 */ /* 0x002fe20000400000 */
[----:B------:R-:W-:Y:S01]  /*2c10*/  FADD R57, R58, -R57 ;  /* 0x800000393a397221 */ /* 0x000fe20000000000 */
[----:B------:R-:W-:Y:S01]  /*2c20*/  FMUL R7, R60, R59 ;  /* 0x0000003b3c077220 */ /* 0x000fe20000400000 */
[----:B------:R-:W-:Y:S01]  /*2c30*/  FADD R27, R30, -R27 ;  /* 0x8000001b1e1b7221 */ /* 0x000fe20000000000 */
[----:B------:R-:W-:Y:S01]  /*2c40*/  ISETP.NE.AND P0, PT, R69, RZ, PT ;  /* 0x000000ff4500720c */ /* 0x000fe20003f05270 */
[----:B------:R-:W-:-:S04]  /*2c50*/  IMAD.WIDE R4, R3, 0x4, R4 ;  /* 0x0000000403047825 */ /* 0x000fc800078e0204 */
[----:B------:R-:W-:Y:S01]  /*2c60*/  FFMA R8, R45, R44, R8 ;  /* 0x0000002c2d087223 */ /* 0x000fe20000000008 */
[----:B------:R-:W-:Y:S01]  /*2c70*/  FMUL R57, R32, R57 ;  /* 0x0000003920397220 */ /* 0x000fe20000400000 */
[----:B------:R-:W-:Y:S01]  /*2c80*/  FMUL R27, R16, R27 ;  /* 0x0000001b101b7220 */ /* 0x000fe20000400000 */
[----:B------:R-:W-:Y:S02]  /*2c90*/  ISETP.GE.AND P6, PT, R10, 0x200, PT ;  /* 0x000002000a00780c */ /* 0x000fe40003fc6270 */
[----:B------:R-:W-:Y:S01]  /*2ca0*/  ISETP.GE.AND P4, PT, R19, 0x200, PT ;  /* 0x000002001300780c */ /* 0x000fe20003f86270 */
[----:B------:R0:W-:Y:S01]  /*2cb0*/  @!P1 STG.E.128 desc[UR4][R4.64], R20 ;  /* 0x0000001404009986 */ /* 0x0001e2000c101d04 */
[----:B------:R-:W-:Y:S01]  /*2cc0*/  FFMA R55, R55, R57, R56 ;  /* 0x0000003937377223 */ /* 0x000fe20000000038 */
[----:B------:R-:W-:Y:S01]  /*2cd0*/  FFMA R26, R31, R27, R26 ;  /* 0x0000001b1f1a7223 */ /* 0x000fe2000000001a */
[----:B------:R-:W-:Y:S02]  /*2ce0*/  FSETP.GEU.AND P3, PT, R51, RZ, PT ;  /* 0x000000ff3300720b */ /* 0x000fe40003f6e000 */
[----:B------:R-:W-:-:S02]  /*2cf0*/  FSETP.GEU.AND P1, PT, R8, RZ, PT ;  /* 0x000000ff0800720b */ /* 0x000fc40003f2e000 */
[----:B------:R-:W-:Y:S02]  /*2d00*/  FSEL R13, R51, RZ, P3 ;  /* 0x000000ff330d7208 */ /* 0x000fe40001800000 */
[----:B------:R-:W-:Y:S02]  /*2d10*/  FSEL R15, R8, RZ, P1 ;  /* 0x000000ff080f7208 */ /* 0x000fe40000800000 */
[----:B------:R-:W-:-:S04]  /*2d20*/  FSETP.GEU.AND P3, PT, R55, RZ, PT ;  /* 0x000000ff3700720b */ /* 0x000fc80003f6e000 */
[----:B------:R-:W-:Y:S02]  /*2d30*/  @P6 FSEL R13, R55, RZ, P3 ;  /* 0x000000ff370d6208 */ /* 0x000fe40001800000 */
[----:B--2---:R-:W-:Y:S02]  /*2d40*/  SEL R54, R54, RZ, P2 ;  /* 0x000000ff36367207 */ /* 0x004fe40001000000 */
[----:B----4-:R-:W-:Y:S02]  /*2d50*/  SEL R41, R41, RZ, P2 ;  /* 0x000000ff29297207 */ /* 0x010fe40001000000 */
[----:B-----5:R-:W-:Y:S02]  /*2d60*/  SEL R9, R40, RZ, P2 ;  /* 0x000000ff28097207 */ /* 0x020fe40001000000 */
[----:B------:R-:W-:Y:S01]  /*2d70*/  FSETP.GEU.AND P2, PT, R6, RZ, PT ;  /* 0x000000ff0600720b */ /* 0x000fe20003f4e000 */
[----:B------:R-:W-:-:S03]  /*2d80*/  FADD R2, R2, -R41 ;  /* 0x8000002902027221 */ /* 0x000fc60000000000 */
[----:B------:R-:W-:Y:S02]  /*2d90*/  FSEL R12, R6, RZ, P2 ;  /* 0x000000ff060c7208 */ /* 0x000fe40001000000 */
[----:B------:R-:W-:Y:S01]  /*2da0*/  FSETP.GEU.AND P2, PT, R46, RZ, PT ;  /* 0x000000ff2e00720b */ /* 0x000fe20003f4e000 */
[----:B------:R-:W-:-:S03]  /*2db0*/  FMUL R7, R7, R2 ;  /* 0x0000000207077220 */ /* 0x000fc60000400000 */
[----:B------:R-:W-:Y:S02]  /*2dc0*/  @P5 FSEL R12, R46, RZ, P2 ;  /* 0x000000ff2e0c5208 */ /* 0x000fe40001000000 */
[----:B------:R-:W-:Y:S01]  /*2dd0*/  ISETP.GE.AND P5, PT, R17, 0x200, PT ;  /* 0x000002001100780c */ /* 0x000fe20003fa6270 */
[----:B------:R-:W-:Y:S01]  /*2de0*/  FFMA R7, R9, R7, R54 ;  /* 0x0000000709077223 */ /* 0x000fe20000000036 */
[----:B------:R-:W-:-:S04]  /*2df0*/  FSETP.GEU.AND P2, PT, R42, RZ, PT ;  /* 0x000000ff2a00720b */ /* 0x000fc80003f4e000 */
[----:B------:R-:W-:Y:S02]  /*2e00*/  FSEL R14, R42, RZ, P2 ;  /* 0x000000ff2a0e7208 */ /* 0x000fe40001000000 */
[C---:B------:R-:W-:Y:S02]  /*2e10*/  FSETP.GEU.AND P2, PT, R26.reuse, RZ, PT ;  /* 0x000000ff1a00720b */ /* 0x040fe40003f4e000 */
[C---:B------:R-:W-:Y:S02]  /*2e20*/  FSETP.GEU.AND P1, PT, R7.reuse, RZ, PT ;  /* 0x000000ff0700720b */ /* 0x040fe40003f2e000 */
[----:B------:R-:W-:Y:S02]  /*2e30*/  @P4 FSEL R14, R26, RZ, P2 ;  /* 0x000000ff1a0e4208 */ /* 0x000fe40001000000 */
[----:B------:R-:W-:Y:S01]  /*2e40*/  @P5 FSEL R15, R7, RZ, P1 ;  /* 0x000000ff070f5208 */ /* 0x000fe20000800000 */
[----:B0-----:R-:W-:Y:S08]  /*2e50*/  @P0 EXIT ;  /* 0x000000000000094d */ /* 0x001ff00003800000 */
[----:B------:R-:W-:Y:S01]  /*2e60*/  STG.E.128 desc[UR4][R4.64+0x800], R12 ;  /* 0x0008000c04007986 */ /* 0x000fe2000c101d04 */
[----:B------:R-:W-:Y:S05]  /*2e70*/  EXIT ;  /* 0x000000000000794d */ /* 0x000fea0003800000 */
.L_x_0:
[----:B------:R-:W-:-:S00]  /*2e80*/  BRA `(.L_x_0) ;  /* 0xfffffffc00fc7947 */ /* 0x000fc0000383ffff */
[----:B------:R-:W-:-:S00]  /*2e90*/  NOP ;  /* 0x0000000000007918 */ /* 0x000fc00000000000 */
        /* <DEDUP_REMOVED lines=14> */
.L_x_1:


//--------------------- .nv.global.init           --------------------------
	.section	.nv.global.init,"aw",@progbits
.nv.global.init:
	.type		_$_str,@object
	.size		_$_str,(_$_str_$_2 - _$_str)
_$_str:
        /*0000*/ 	.byte	0x5f, 0x5f, 0x43, 0x55, 0x44, 0x41, 0x5f, 0x46, 0x54, 0x5a, 0x00
	.type		_$_str_$_2,@object
	.size		_$_str_$_2,(.L_1 - _$_str_$_2)
_$_str_$_2:
        /*000b*/ 	.byte	0x5f, 0x5f, 0x43, 0x55, 0x44, 0x41, 0x5f, 0x50, 0x52, 0x45, 0x43, 0x5f, 0x53, 0x51, 0x52, 0x54
        /*001b*/ 	.byte	0x00
.L_1:


//--------------------- .nv.constant0.triton_poi_fused_cat_23 --------------------------
	.section	.nv.constant0.triton_poi_fused_cat_23,"a",@progbits
	.sectionflags	@""
	.align	4
.nv.constant0.triton_poi_fused_cat_23:
	.zero		620
